//
// Generated by NVIDIA NVVM Compiler
//
// Compiler Build ID: CL-36424714
// Cuda compilation tools, release 13.0, V13.0.88
// Based on NVVM 20.0.0
//

.version 9.0
.target sm_100
.address_size 64

	// .globl	_Z17matmul_a_b_kernelPfS_S_iii

.visible .entry _Z17matmul_a_b_kernelPfS_S_iii(
	.param .u64 .ptr .align 1 _Z17matmul_a_b_kernelPfS_S_iii_param_0,
	.param .u64 .ptr .align 1 _Z17matmul_a_b_kernelPfS_S_iii_param_1,
	.param .u64 .ptr .align 1 _Z17matmul_a_b_kernelPfS_S_iii_param_2,
	.param .u32 _Z17matmul_a_b_kernelPfS_S_iii_param_3,
	.param .u32 _Z17matmul_a_b_kernelPfS_S_iii_param_4,
	.param .u32 _Z17matmul_a_b_kernelPfS_S_iii_param_5
)
{
	.reg .pred 	%p<13>;
	.reg .b32 	%r<41>;
	.reg .b32 	%f<68>;
	.reg .b64 	%rd<53>;

	ld.param.u64 	%rd7, [_Z17matmul_a_b_kernelPfS_S_iii_param_0];
	ld.param.u64 	%rd8, [_Z17matmul_a_b_kernelPfS_S_iii_param_1];
	ld.param.u64 	%rd6, [_Z17matmul_a_b_kernelPfS_S_iii_param_2];
	ld.param.u32 	%r20, [_Z17matmul_a_b_kernelPfS_S_iii_param_3];
	ld.param.u32 	%r18, [_Z17matmul_a_b_kernelPfS_S_iii_param_4];
	ld.param.u32 	%r19, [_Z17matmul_a_b_kernelPfS_S_iii_param_5];
	cvta.to.global.u64 	%rd1, %rd8;
	cvta.to.global.u64 	%rd2, %rd7;
	mov.u32 	%r21, %ctaid.y;
	mov.u32 	%r22, %ntid.y;
	mov.u32 	%r23, %tid.y;
	mad.lo.s32 	%r1, %r21, %r22, %r23;
	mov.u32 	%r24, %ctaid.x;
	mov.u32 	%r25, %ntid.x;
	mov.u32 	%r26, %tid.x;
	mad.lo.s32 	%r2, %r24, %r25, %r26;
	setp.ge.s32 	%p1, %r1, %r20;
	setp.ge.s32 	%p2, %r2, %r19;
	or.pred  	%p3, %p1, %p2;
	@%p3 bra 	$L__BB0_14;
	setp.lt.s32 	%p4, %r18, 1;
	mov.f32 	%f67, 0f00000000;
	@%p4 bra 	$L__BB0_13;
	mul.lo.s32 	%r3, %r18, %r1;
	and.b32  	%r4, %r18, 7;
	setp.lt.u32 	%p5, %r18, 8;
	mov.f32 	%f67, 0f00000000;
	mov.b32 	%r39, 0;
	@%p5 bra 	$L__BB0_5;
	and.b32  	%r39, %r18, 2147483640;
	neg.s32 	%r37, %r39;
	shl.b32 	%r7, %r19, 3;
	mul.wide.u32 	%rd9, %r3, 4;
	add.s64 	%rd10, %rd9, %rd2;
	add.s64 	%rd52, %rd10, 16;
	mov.f32 	%f67, 0f00000000;
	mul.wide.s32 	%rd13, %r19, 4;
	mov.u32 	%r36, %r2;
$L__BB0_4:
	.pragma "nounroll";
	ld.global.f32 	%f17, [%rd52+-16];
	mul.wide.s32 	%rd11, %r36, 4;
	add.s64 	%rd12, %rd1, %rd11;
	ld.global.f32 	%f18, [%rd12];
	fma.rn.f32 	%f19, %f17, %f18, %f67;
	ld.global.f32 	%f20, [%rd52+-12];
	add.s64 	%rd14, %rd12, %rd13;
	ld.global.f32 	%f21, [%rd14];
	fma.rn.f32 	%f22, %f20, %f21, %f19;
	ld.global.f32 	%f23, [%rd52+-8];
	add.s64 	%rd15, %rd14, %rd13;
	ld.global.f32 	%f24, [%rd15];
	fma.rn.f32 	%f25, %f23, %f24, %f22;
	ld.global.f32 	%f26, [%rd52+-4];
	add.s64 	%rd16, %rd15, %rd13;
	ld.global.f32 	%f27, [%rd16];
	fma.rn.f32 	%f28, %f26, %f27, %f25;
	ld.global.f32 	%f29, [%rd52];
	add.s64 	%rd17, %rd16, %rd13;
	ld.global.f32 	%f30, [%rd17];
	fma.rn.f32 	%f31, %f29, %f30, %f28;
	ld.global.f32 	%f32, [%rd52+4];
	add.s64 	%rd18, %rd17, %rd13;
	ld.global.f32 	%f33, [%rd18];
	fma.rn.f32 	%f34, %f32, %f33, %f31;
	ld.global.f32 	%f35, [%rd52+8];
	add.s64 	%rd19, %rd18, %rd13;
	ld.global.f32 	%f36, [%rd19];
	fma.rn.f32 	%f37, %f35, %f36, %f34;
	ld.global.f32 	%f38, [%rd52+12];
	add.s64 	%rd20, %rd19, %rd13;
	ld.global.f32 	%f39, [%rd20];
	fma.rn.f32 	%f67, %f38, %f39, %f37;
	add.s32 	%r37, %r37, 8;
	add.s32 	%r36, %r36, %r7;
	add.s64 	%rd52, %rd52, 32;
	setp.ne.s32 	%p6, %r37, 0;
	@%p6 bra 	$L__BB0_4;
$L__BB0_5:
	setp.eq.s32 	%p7, %r4, 0;
	@%p7 bra 	$L__BB0_13;
	and.b32  	%r13, %r18, 3;
	setp.lt.u32 	%p8, %r4, 4;
	@%p8 bra 	$L__BB0_8;
	add.s32 	%r28, %r39, %r3;
	mul.wide.u32 	%rd21, %r28, 4;
	add.s64 	%rd22, %rd2, %rd21;
	ld.global.f32 	%f41, [%rd22];
	mad.lo.s32 	%r29, %r39, %r19, %r2;
	mul.wide.s32 	%rd23, %r29, 4;
	add.s64 	%rd24, %rd1, %rd23;
	ld.global.f32 	%f42, [%rd24];
	fma.rn.f32 	%f43, %f41, %f42, %f67;
	cvt.u64.u32 	%rd25, %r3;
	cvt.u64.u32 	%rd26, %r39;
	add.s64 	%rd27, %rd26, %rd25;
	shl.b64 	%rd28, %rd27, 2;
	add.s64 	%rd29, %rd2, %rd28;
	ld.global.f32 	%f44, [%rd29+4];
	mul.wide.s32 	%rd30, %r19, 4;
	add.s64 	%rd31, %rd24, %rd30;
	ld.global.f32 	%f45, [%rd31];
	fma.rn.f32 	%f46, %f44, %f45, %f43;
	ld.global.f32 	%f47, [%rd29+8];
	add.s64 	%rd32, %rd31, %rd30;
	ld.global.f32 	%f48, [%rd32];
	fma.rn.f32 	%f49, %f47, %f48, %f46;
	ld.global.f32 	%f50, [%rd29+12];
	add.s64 	%rd33, %rd32, %rd30;
	ld.global.f32 	%f51, [%rd33];
	fma.rn.f32 	%f67, %f50, %f51, %f49;
	add.s32 	%r39, %r39, 4;
$L__BB0_8:
	setp.eq.s32 	%p9, %r13, 0;
	@%p9 bra 	$L__BB0_13;
	setp.eq.s32 	%p10, %r13, 1;
	@%p10 bra 	$L__BB0_11;
	add.s32 	%r30, %r39, %r3;
	mul.wide.u32 	%rd34, %r30, 4;
	add.s64 	%rd35, %rd2, %rd34;
	ld.global.f32 	%f53, [%rd35];
	mad.lo.s32 	%r31, %r39, %r19, %r2;
	mul.wide.s32 	%rd36, %r31, 4;
	add.s64 	%rd37, %rd1, %rd36;
	ld.global.f32 	%f54, [%rd37];
	fma.rn.f32 	%f55, %f53, %f54, %f67;
	cvt.u64.u32 	%rd38, %r3;
	cvt.u64.u32 	%rd39, %r39;
	add.s64 	%rd40, %rd39, %rd38;
	shl.b64 	%rd41, %rd40, 2;
	add.s64 	%rd42, %rd2, %rd41;
	ld.global.f32 	%f56, [%rd42+4];
	mul.wide.s32 	%rd43, %r19, 4;
	add.s64 	%rd44, %rd37, %rd43;
	ld.global.f32 	%f57, [%rd44];
	fma.rn.f32 	%f67, %f56, %f57, %f55;
	add.s32 	%r39, %r39, 2;
$L__BB0_11:
	and.b32  	%r32, %r18, 1;
	setp.eq.b32 	%p11, %r32, 1;
	not.pred 	%p12, %p11;
	@%p12 bra 	$L__BB0_13;
	add.s32 	%r33, %r39, %r3;
	mul.wide.u32 	%rd45, %r33, 4;
	add.s64 	%rd46, %rd2, %rd45;
	ld.global.f32 	%f58, [%rd46];
	mad.lo.s32 	%r34, %r39, %r19, %r2;
	mul.wide.s32 	%rd47, %r34, 4;
	add.s64 	%rd48, %rd1, %rd47;
	ld.global.f32 	%f59, [%rd48];
	fma.rn.f32 	%f67, %f58, %f59, %f67;
$L__BB0_13:
	mad.lo.s32 	%r35, %r19, %r1, %r2;
	cvta.to.global.u64 	%rd49, %rd6;
	mul.wide.s32 	%rd50, %r35, 4;
	add.s64 	%rd51, %rd49, %rd50;
	st.global.f32 	[%rd51], %f67;
$L__BB0_14:
	ret;

}
	// .globl	_Z18matmul_a_bt_kernelPfS_S_iii
.visible .entry _Z18matmul_a_bt_kernelPfS_S_iii(
	.param .u64 .ptr .align 1 _Z18matmul_a_bt_kernelPfS_S_iii_param_0,
	.param .u64 .ptr .align 1 _Z18matmul_a_bt_kernelPfS_S_iii_param_1,
	.param .u64 .ptr .align 1 _Z18matmul_a_bt_kernelPfS_S_iii_param_2,
	.param .u32 _Z18matmul_a_bt_kernelPfS_S_iii_param_3,
	.param .u32 _Z18matmul_a_bt_kernelPfS_S_iii_param_4,
	.param .u32 _Z18matmul_a_bt_kernelPfS_S_iii_param_5
)
{
	.reg .pred 	%p<13>;
	.reg .b32 	%r<48>;
	.reg .b32 	%f<112>;
	.reg .b64 	%rd<43>;

	ld.param.u64 	%rd11, [_Z18matmul_a_bt_kernelPfS_S_iii_param_0];
	ld.param.u64 	%rd12, [_Z18matmul_a_bt_kernelPfS_S_iii_param_1];
	ld.param.u64 	%rd10, [_Z18matmul_a_bt_kernelPfS_S_iii_param_2];
	ld.param.u32 	%r27, [_Z18matmul_a_bt_kernelPfS_S_iii_param_3];
	ld.param.u32 	%r25, [_Z18matmul_a_bt_kernelPfS_S_iii_param_4];
	ld.param.u32 	%r26, [_Z18matmul_a_bt_kernelPfS_S_iii_param_5];
	cvta.to.global.u64 	%rd1, %rd12;
	cvta.to.global.u64 	%rd2, %rd11;
	mov.u32 	%r28, %ctaid.y;
	mov.u32 	%r29, %ntid.y;
	mov.u32 	%r30, %tid.y;
	mad.lo.s32 	%r1, %r28, %r29, %r30;
	mov.u32 	%r31, %ctaid.x;
	mov.u32 	%r32, %ntid.x;
	mov.u32 	%r33, %tid.x;
	mad.lo.s32 	%r2, %r31, %r32, %r33;
	setp.ge.s32 	%p1, %r1, %r27;
	setp.ge.s32 	%p2, %r2, %r26;
	or.pred  	%p3, %p1, %p2;
	@%p3 bra 	$L__BB1_15;
	setp.lt.s32 	%p4, %r25, 1;
	mov.f32 	%f111, 0f00000000;
	@%p4 bra 	$L__BB1_14;
	mul.lo.s32 	%r3, %r25, %r1;
	mul.lo.s32 	%r4, %r25, %r2;
	and.b32  	%r5, %r25, 15;
	setp.lt.u32 	%p5, %r25, 16;
	mov.f32 	%f111, 0f00000000;
	mov.b32 	%r44, 0;
	@%p5 bra 	$L__BB1_5;
	and.b32  	%r44, %r25, 2147483632;
	neg.s32 	%r42, %r44;
	mul.wide.u32 	%rd13, %r3, 4;
	add.s64 	%rd14, %rd13, %rd2;
	add.s64 	%rd41, %rd14, 32;
	add.s64 	%rd4, %rd1, 32;
	mov.f32 	%f111, 0f00000000;
	mov.u32 	%r41, %r4;
$L__BB1_4:
	.pragma "nounroll";
	mul.wide.s32 	%rd15, %r41, 4;
	add.s64 	%rd16, %rd4, %rd15;
	ld.global.f32 	%f18, [%rd41+-32];
	ld.global.f32 	%f19, [%rd16+-32];
	fma.rn.f32 	%f20, %f18, %f19, %f111;
	ld.global.f32 	%f21, [%rd41+-28];
	ld.global.f32 	%f22, [%rd16+-28];
	fma.rn.f32 	%f23, %f21, %f22, %f20;
	ld.global.f32 	%f24, [%rd41+-24];
	ld.global.f32 	%f25, [%rd16+-24];
	fma.rn.f32 	%f26, %f24, %f25, %f23;
	ld.global.f32 	%f27, [%rd41+-20];
	ld.global.f32 	%f28, [%rd16+-20];
	fma.rn.f32 	%f29, %f27, %f28, %f26;
	ld.global.f32 	%f30, [%rd41+-16];
	ld.global.f32 	%f31, [%rd16+-16];
	fma.rn.f32 	%f32, %f30, %f31, %f29;
	ld.global.f32 	%f33, [%rd41+-12];
	ld.global.f32 	%f34, [%rd16+-12];
	fma.rn.f32 	%f35, %f33, %f34, %f32;
	ld.global.f32 	%f36, [%rd41+-8];
	ld.global.f32 	%f37, [%rd16+-8];
	fma.rn.f32 	%f38, %f36, %f37, %f35;
	ld.global.f32 	%f39, [%rd41+-4];
	ld.global.f32 	%f40, [%rd16+-4];
	fma.rn.f32 	%f41, %f39, %f40, %f38;
	ld.global.f32 	%f42, [%rd41];
	ld.global.f32 	%f43, [%rd16];
	fma.rn.f32 	%f44, %f42, %f43, %f41;
	ld.global.f32 	%f45, [%rd41+4];
	ld.global.f32 	%f46, [%rd16+4];
	fma.rn.f32 	%f47, %f45, %f46, %f44;
	ld.global.f32 	%f48, [%rd41+8];
	ld.global.f32 	%f49, [%rd16+8];
	fma.rn.f32 	%f50, %f48, %f49, %f47;
	ld.global.f32 	%f51, [%rd41+12];
	ld.global.f32 	%f52, [%rd16+12];
	fma.rn.f32 	%f53, %f51, %f52, %f50;
	ld.global.f32 	%f54, [%rd41+16];
	ld.global.f32 	%f55, [%rd16+16];
	fma.rn.f32 	%f56, %f54, %f55, %f53;
	ld.global.f32 	%f57, [%rd41+20];
	ld.global.f32 	%f58, [%rd16+20];
	fma.rn.f32 	%f59, %f57, %f58, %f56;
	ld.global.f32 	%f60, [%rd41+24];
	ld.global.f32 	%f61, [%rd16+24];
	fma.rn.f32 	%f62, %f60, %f61, %f59;
	ld.global.f32 	%f63, [%rd41+28];
	ld.global.f32 	%f64, [%rd16+28];
	fma.rn.f32 	%f111, %f63, %f64, %f62;
	add.s32 	%r42, %r42, 16;
	add.s64 	%rd41, %rd41, 64;
	add.s32 	%r41, %r41, 16;
	setp.ne.s32 	%p6, %r42, 0;
	@%p6 bra 	$L__BB1_4;
$L__BB1_5:
	setp.eq.s32 	%p7, %r5, 0;
	@%p7 bra 	$L__BB1_14;
	and.b32  	%r13, %r25, 7;
	setp.lt.u32 	%p8, %r5, 8;
	@%p8 bra 	$L__BB1_8;
	add.s32 	%r35, %r44, %r3;
	mul.wide.u32 	%rd17, %r35, 4;
	add.s64 	%rd18, %rd2, %rd17;
	ld.global.f32 	%f66, [%rd18];
	add.s32 	%r36, %r44, %r4;
	mul.wide.s32 	%rd19, %r36, 4;
	add.s64 	%rd20, %rd1, %rd19;
	ld.global.f32 	%f67, [%rd20];
	fma.rn.f32 	%f68, %f66, %f67, %f111;
	cvt.u64.u32 	%rd21, %r3;
	cvt.u64.u32 	%rd22, %r44;
	add.s64 	%rd23, %rd22, %rd21;
	shl.b64 	%rd24, %rd23, 2;
	add.s64 	%rd25, %rd2, %rd24;
	ld.global.f32 	%f69, [%rd25+4];
	ld.global.f32 	%f70, [%rd20+4];
	fma.rn.f32 	%f71, %f69, %f70, %f68;
	ld.global.f32 	%f72, [%rd25+8];
	ld.global.f32 	%f73, [%rd20+8];
	fma.rn.f32 	%f74, %f72, %f73, %f71;
	ld.global.f32 	%f75, [%rd25+12];
	ld.global.f32 	%f76, [%rd20+12];
	fma.rn.f32 	%f77, %f75, %f76, %f74;
	ld.global.f32 	%f78, [%rd25+16];
	ld.global.f32 	%f79, [%rd20+16];
	fma.rn.f32 	%f80, %f78, %f79, %f77;
	ld.global.f32 	%f81, [%rd25+20];
	ld.global.f32 	%f82, [%rd20+20];
	fma.rn.f32 	%f83, %f81, %f82, %f80;
	ld.global.f32 	%f84, [%rd25+24];
	ld.global.f32 	%f85, [%rd20+24];
	fma.rn.f32 	%f86, %f84, %f85, %f83;
	ld.global.f32 	%f87, [%rd25+28];
	ld.global.f32 	%f88, [%rd20+28];
	fma.rn.f32 	%f111, %f87, %f88, %f86;
	add.s32 	%r44, %r44, 8;
$L__BB1_8:
	setp.eq.s32 	%p9, %r13, 0;
	@%p9 bra 	$L__BB1_14;
	and.b32  	%r16, %r25, 3;
	setp.lt.u32 	%p10, %r13, 4;
	@%p10 bra 	$L__BB1_11;
	add.s32 	%r37, %r44, %r3;
	mul.wide.u32 	%rd26, %r37, 4;
	add.s64 	%rd27, %rd2, %rd26;
	ld.global.f32 	%f90, [%rd27];
	add.s32 	%r38, %r44, %r4;
	mul.wide.s32 	%rd28, %r38, 4;
	add.s64 	%rd29, %rd1, %rd28;
	ld.global.f32 	%f91, [%rd29];
	fma.rn.f32 	%f92, %f90, %f91, %f111;
	cvt.u64.u32 	%rd30, %r3;
	cvt.u64.u32 	%rd31, %r44;
	add.s64 	%rd32, %rd31, %rd30;
	shl.b64 	%rd33, %rd32, 2;
	add.s64 	%rd34, %rd2, %rd33;
	ld.global.f32 	%f93, [%rd34+4];
	ld.global.f32 	%f94, [%rd29+4];
	fma.rn.f32 	%f95, %f93, %f94, %f92;
	ld.global.f32 	%f96, [%rd34+8];
	ld.global.f32 	%f97, [%rd29+8];
	fma.rn.f32 	%f98, %f96, %f97, %f95;
	ld.global.f32 	%f99, [%rd34+12];
	ld.global.f32 	%f100, [%rd29+12];
	fma.rn.f32 	%f111, %f99, %f100, %f98;
	add.s32 	%r44, %r44, 4;
$L__BB1_11:
	setp.eq.s32 	%p11, %r16, 0;
	@%p11 bra 	$L__BB1_14;
	add.s32 	%r47, %r44, %r4;
	add.s32 	%r39, %r44, %r3;
	mul.wide.u32 	%rd35, %r39, 4;
	add.s64 	%rd42, %rd2, %rd35;
	neg.s32 	%r46, %r16;
$L__BB1_13:
	.pragma "nounroll";
	mul.wide.s32 	%rd36, %r47, 4;
	add.s64 	%rd37, %rd1, %rd36;
	ld.global.f32 	%f101, [%rd42];
	ld.global.f32 	%f102, [%rd37];
	fma.rn.f32 	%f111, %f101, %f102, %f111;
	add.s32 	%r47, %r47, 1;
	add.s64 	%rd42, %rd42, 4;
	add.s32 	%r46, %r46, 1;
	setp.ne.s32 	%p12, %r46, 0;
	@%p12 bra 	$L__BB1_13;
$L__BB1_14:
	mad.lo.s32 	%r40, %r26, %r1, %r2;
	cvta.to.global.u64 	%rd38, %rd10;
	mul.wide.s32 	%rd39, %r40, 4;
	add.s64 	%rd40, %rd38, %rd39;
	st.global.f32 	[%rd40], %f111;
$L__BB1_15:
	ret;

}
	// .globl	_Z18matmul_at_b_kernelPfS_S_iii
.visible .entry _Z18matmul_at_b_kernelPfS_S_iii(
	.param .u64 .ptr .align 1 _Z18matmul_at_b_kernelPfS_S_iii_param_0,
	.param .u64 .ptr .align 1 _Z18matmul_at_b_kernelPfS_S_iii_param_1,
	.param .u64 .ptr .align 1 _Z18matmul_at_b_kernelPfS_S_iii_param_2,
	.param .u32 _Z18matmul_at_b_kernelPfS_S_iii_param_3,
	.param .u32 _Z18matmul_at_b_kernelPfS_S_iii_param_4,
	.param .u32 _Z18matmul_at_b_kernelPfS_S_iii_param_5
)
{
	.reg .pred 	%p<13>;
	.reg .b32 	%r<44>;
	.reg .b32 	%f<68>;
	.reg .b64 	%rd<53>;

	ld.param.u64 	%rd4, [_Z18matmul_at_b_kernelPfS_S_iii_param_0];
	ld.param.u64 	%rd5, [_Z18matmul_at_b_kernelPfS_S_iii_param_1];
	ld.param.u64 	%rd3, [_Z18matmul_at_b_kernelPfS_S_iii_param_2];
	ld.param.u32 	%r20, [_Z18matmul_at_b_kernelPfS_S_iii_param_3];
	ld.param.u32 	%r21, [_Z18matmul_at_b_kernelPfS_S_iii_param_4];
	ld.param.u32 	%r22, [_Z18matmul_at_b_kernelPfS_S_iii_param_5];
	cvta.to.global.u64 	%rd1, %rd5;
	cvta.to.global.u64 	%rd2, %rd4;
	mov.u32 	%r23, %ctaid.y;
	mov.u32 	%r24, %ntid.y;
	mov.u32 	%r25, %tid.y;
	mad.lo.s32 	%r1, %r23, %r24, %r25;
	mov.u32 	%r26, %ctaid.x;
	mov.u32 	%r27, %ntid.x;
	mov.u32 	%r28, %tid.x;
	mad.lo.s32 	%r2, %r26, %r27, %r28;
	setp.ge.s32 	%p1, %r1, %r21;
	setp.ge.s32 	%p2, %r2, %r22;
	or.pred  	%p3, %p1, %p2;
	@%p3 bra 	$L__BB2_14;
	setp.lt.s32 	%p4, %r20, 1;
	mov.f32 	%f67, 0f00000000;
	@%p4 bra 	$L__BB2_13;
	and.b32  	%r3, %r20, 7;
	setp.lt.u32 	%p5, %r20, 8;
	mov.f32 	%f67, 0f00000000;
	mov.b32 	%r42, 0;
	@%p5 bra 	$L__BB2_5;
	and.b32  	%r42, %r20, 2147483640;
	neg.s32 	%r40, %r42;
	shl.b32 	%r6, %r22, 3;
	shl.b32 	%r7, %r21, 3;
	mov.f32 	%f67, 0f00000000;
	mul.wide.s32 	%rd10, %r21, 4;
	mul.wide.s32 	%rd12, %r22, 4;
	mov.u32 	%r38, %r1;
	mov.u32 	%r39, %r2;
$L__BB2_4:
	.pragma "nounroll";
	mul.wide.s32 	%rd6, %r38, 4;
	add.s64 	%rd7, %rd2, %rd6;
	ld.global.f32 	%f17, [%rd7];
	mul.wide.s32 	%rd8, %r39, 4;
	add.s64 	%rd9, %rd1, %rd8;
	ld.global.f32 	%f18, [%rd9];
	fma.rn.f32 	%f19, %f17, %f18, %f67;
	add.s64 	%rd11, %rd7, %rd10;
	ld.global.f32 	%f20, [%rd11];
	add.s64 	%rd13, %rd9, %rd12;
	ld.global.f32 	%f21, [%rd13];
	fma.rn.f32 	%f22, %f20, %f21, %f19;
	add.s64 	%rd14, %rd11, %rd10;
	ld.global.f32 	%f23, [%rd14];
	add.s64 	%rd15, %rd13, %rd12;
	ld.global.f32 	%f24, [%rd15];
	fma.rn.f32 	%f25, %f23, %f24, %f22;
	add.s64 	%rd16, %rd14, %rd10;
	ld.global.f32 	%f26, [%rd16];
	add.s64 	%rd17, %rd15, %rd12;
	ld.global.f32 	%f27, [%rd17];
	fma.rn.f32 	%f28, %f26, %f27, %f25;
	add.s64 	%rd18, %rd16, %rd10;
	ld.global.f32 	%f29, [%rd18];
	add.s64 	%rd19, %rd17, %rd12;
	ld.global.f32 	%f30, [%rd19];
	fma.rn.f32 	%f31, %f29, %f30, %f28;
	add.s64 	%rd20, %rd18, %rd10;
	ld.global.f32 	%f32, [%rd20];
	add.s64 	%rd21, %rd19, %rd12;
	ld.global.f32 	%f33, [%rd21];
	fma.rn.f32 	%f34, %f32, %f33, %f31;
	add.s64 	%rd22, %rd20, %rd10;
	ld.global.f32 	%f35, [%rd22];
	add.s64 	%rd23, %rd21, %rd12;
	ld.global.f32 	%f36, [%rd23];
	fma.rn.f32 	%f37, %f35, %f36, %f34;
	add.s64 	%rd24, %rd22, %rd10;
	ld.global.f32 	%f38, [%rd24];
	add.s64 	%rd25, %rd23, %rd12;
	ld.global.f32 	%f39, [%rd25];
	fma.rn.f32 	%f67, %f38, %f39, %f37;
	add.s32 	%r40, %r40, 8;
	add.s32 	%r39, %r39, %r6;
	add.s32 	%r38, %r38, %r7;
	setp.ne.s32 	%p6, %r40, 0;
	@%p6 bra 	$L__BB2_4;
$L__BB2_5:
	setp.eq.s32 	%p7, %r3, 0;
	@%p7 bra 	$L__BB2_13;
	and.b32  	%r15, %r20, 3;
	setp.lt.u32 	%p8, %r3, 4;
	@%p8 bra 	$L__BB2_8;
	mad.lo.s32 	%r30, %r42, %r21, %r1;
	mul.wide.s32 	%rd26, %r30, 4;
	add.s64 	%rd27, %rd2, %rd26;
	ld.global.f32 	%f41, [%rd27];
	mad.lo.s32 	%r31, %r42, %r22, %r2;
	mul.wide.s32 	%rd28, %r31, 4;
	add.s64 	%rd29, %rd1, %rd28;
	ld.global.f32 	%f42, [%rd29];
	fma.rn.f32 	%f43, %f41, %f42, %f67;
	mul.wide.s32 	%rd30, %r21, 4;
	add.s64 	%rd31, %rd27, %rd30;
	ld.global.f32 	%f44, [%rd31];
	mul.wide.s32 	%rd32, %r22, 4;
	add.s64 	%rd33, %rd29, %rd32;
	ld.global.f32 	%f45, [%rd33];
	fma.rn.f32 	%f46, %f44, %f45, %f43;
	add.s64 	%rd34, %rd31, %rd30;
	ld.global.f32 	%f47, [%rd34];
	add.s64 	%rd35, %rd33, %rd32;
	ld.global.f32 	%f48, [%rd35];
	fma.rn.f32 	%f49, %f47, %f48, %f46;
	add.s64 	%rd36, %rd34, %rd30;
	ld.global.f32 	%f50, [%rd36];
	add.s64 	%rd37, %rd35, %rd32;
	ld.global.f32 	%f51, [%rd37];
	fma.rn.f32 	%f67, %f50, %f51, %f49;
	add.s32 	%r42, %r42, 4;
$L__BB2_8:
	setp.eq.s32 	%p9, %r15, 0;
	@%p9 bra 	$L__BB2_13;
	setp.eq.s32 	%p10, %r15, 1;
	@%p10 bra 	$L__BB2_11;
	mad.lo.s32 	%r32, %r42, %r21, %r1;
	mul.wide.s32 	%rd38, %r32, 4;
	add.s64 	%rd39, %rd2, %rd38;
	ld.global.f32 	%f53, [%rd39];
	mad.lo.s32 	%r33, %r42, %r22, %r2;
	mul.wide.s32 	%rd40, %r33, 4;
	add.s64 	%rd41, %rd1, %rd40;
	ld.global.f32 	%f54, [%rd41];
	fma.rn.f32 	%f55, %f53, %f54, %f67;
	mul.wide.s32 	%rd42, %r21, 4;
	add.s64 	%rd43, %rd39, %rd42;
	ld.global.f32 	%f56, [%rd43];
	mul.wide.s32 	%rd44, %r22, 4;
	add.s64 	%rd45, %rd41, %rd44;
	ld.global.f32 	%f57, [%rd45];
	fma.rn.f32 	%f67, %f56, %f57, %f55;
	add.s32 	%r42, %r42, 2;
$L__BB2_11:
	and.b32  	%r34, %r20, 1;
	setp.eq.b32 	%p11, %r34, 1;
	not.pred 	%p12, %p11;
	@%p12 bra 	$L__BB2_13;
	mad.lo.s32 	%r35, %r42, %r21, %r1;
	mul.wide.s32 	%rd46, %r35, 4;
	add.s64 	%rd47, %rd2, %rd46;
	ld.global.f32 	%f58, [%rd47];
	mad.lo.s32 	%r36, %r42, %r22, %r2;
	mul.wide.s32 	%rd48, %r36, 4;
	add.s64 	%rd49, %rd1, %rd48;
	ld.global.f32 	%f59, [%rd49];
	fma.rn.f32 	%f67, %f58, %f59, %f67;
$L__BB2_13:
	mad.lo.s32 	%r37, %r22, %r1, %r2;
	cvta.to.global.u64 	%rd50, %rd3;
	mul.wide.s32 	%rd51, %r37, 4;
	add.s64 	%rd52, %rd50, %rd51;
	st.global.f32 	[%rd52], %f67;
$L__BB2_14:
	ret;

}
	// .globl	_Z11relu_kernelPfi
.visible .entry _Z11relu_kernelPfi(
	.param .u64 .ptr .align 1 _Z11relu_kernelPfi_param_0,
	.param .u32 _Z11relu_kernelPfi_param_1
)
{
	.reg .pred 	%p<2>;
	.reg .b32 	%r<6>;
	.reg .b32 	%f<3>;
	.reg .b64 	%rd<5>;

	ld.param.u64 	%rd1, [_Z11relu_kernelPfi_param_0];
	ld.param.u32 	%r2, [_Z11relu_kernelPfi_param_1];
	mov.u32 	%r3, %ctaid.x;
	mov.u32 	%r4, %ntid.x;
	mov.u32 	%r5, %tid.x;
	mad.lo.s32 	%r1, %r3, %r4, %r5;
	setp.ge.s32 	%p1, %r1, %r2;
	@%p1 bra 	$L__BB3_2;
	cvta.to.global.u64 	%rd2, %rd1;
	mul.wide.s32 	%rd3, %r1, 4;
	add.s64 	%rd4, %rd2, %rd3;
	ld.global.f32 	%f1, [%rd4];
	max.f32 	%f2, %f1, 0f00000000;
	st.global.f32 	[%rd4], %f2;
$L__BB3_2:
	ret;

}
	// .globl	_Z15bias_add_kernelPfS_ii
.visible .entry _Z15bias_add_kernelPfS_ii(
	.param .u64 .ptr .align 1 _Z15bias_add_kernelPfS_ii_param_0,
	.param .u64 .ptr .align 1 _Z15bias_add_kernelPfS_ii_param_1,
	.param .u32 _Z15bias_add_kernelPfS_ii_param_2,
	.param .u32 _Z15bias_add_kernelPfS_ii_param_3
)
{
	.reg .pred 	%p<4>;
	.reg .b32 	%r<9>;
	.reg .b32 	%f<4>;
	.reg .b64 	%rd<9>;

	ld.param.u64 	%rd1, [_Z15bias_add_kernelPfS_ii_param_0];
	ld.param.u64 	%rd2, [_Z15bias_add_kernelPfS_ii_param_1];
	ld.param.u32 	%r3, [_Z15bias_add_kernelPfS_ii_param_2];
	ld.param.u32 	%r2, [_Z15bias_add_kernelPfS_ii_param_3];
	mov.u32 	%r4, %ctaid.x;
	mov.u32 	%r5, %ntid.x;
	mov.u32 	%r6, %tid.x;
	mad.lo.s32 	%r1, %r4, %r5, %r6;
	div.s32 	%r7, %r1, %r2;
	setp.ge.s32 	%p1, %r7, %r3;
	setp.lt.s32 	%p2, %r2, 0;
	or.pred  	%p3, %p2, %p1;
	@%p3 bra 	$L__BB4_2;
	cvta.to.global.u64 	%rd3, %rd2;
	cvta.to.global.u64 	%rd4, %rd1;
	rem.s32 	%r8, %r1, %r2;
	mul.wide.s32 	%rd5, %r8, 4;
	add.s64 	%rd6, %rd3, %rd5;
	ld.global.f32 	%f1, [%rd6];
	mul.wide.s32 	%rd7, %r1, 4;
	add.s64 	%rd8, %rd4, %rd7;
	ld.global.f32 	%f2, [%rd8];
	add.f32 	%f3, %f1, %f2;
	st.global.f32 	[%rd8], %f3;
$L__BB4_2:
	ret;

}
	// .globl	_Z14softmax_kernelPfii
.visible .entry _Z14softmax_kernelPfii(
	.param .u64 .ptr .align 1 _Z14softmax_kernelPfii_param_0,
	.param .u32 _Z14softmax_kernelPfii_param_1,
	.param .u32 _Z14softmax_kernelPfii_param_2
)
{
	.reg .pred 	%p<29>;
	.reg .b32 	%r<111>;
	.reg .b32 	%f<393>;
	.reg .b64 	%rd<77>;

	ld.param.u64 	%rd17, [_Z14softmax_kernelPfii_param_0];
	ld.param.u32 	%r48, [_Z14softmax_kernelPfii_param_1];
	ld.param.u32 	%r47, [_Z14softmax_kernelPfii_param_2];
	cvta.to.global.u64 	%rd1, %rd17;
	mov.u32 	%r1, %ctaid.x;
	setp.ge.s32 	%p1, %r1, %r48;
	@%p1 bra 	$L__BB5_40;
	mul.lo.s32 	%r2, %r47, %r1;
	mul.wide.s32 	%rd18, %r2, 4;
	add.s64 	%rd19, %rd1, %rd18;
	ld.global.f32 	%f383, [%rd19];
	setp.lt.s32 	%p2, %r47, 2;
	@%p2 bra 	$L__BB5_15;
	add.s32 	%r3, %r47, -1;
	add.s32 	%r50, %r47, -2;
	and.b32  	%r4, %r3, 15;
	setp.lt.u32 	%p3, %r50, 15;
	mov.b32 	%r97, 1;
	@%p3 bra 	$L__BB5_6;
	and.b32  	%r52, %r3, -16;
	neg.s32 	%r101, %r52;
	add.s32 	%r53, %r2, 1;
	mul.wide.u32 	%rd20, %r53, 4;
	add.s64 	%rd21, %rd20, %rd1;
	add.s64 	%rd73, %rd21, 32;
	mov.b32 	%r100, 0;
$L__BB5_4:
	.pragma "nounroll";
	ld.global.f32 	%f28, [%rd73+-32];
	max.f32 	%f29, %f383, %f28;
	ld.global.f32 	%f30, [%rd73+-28];
	max.f32 	%f31, %f29, %f30;
	ld.global.f32 	%f32, [%rd73+-24];
	max.f32 	%f33, %f31, %f32;
	ld.global.f32 	%f34, [%rd73+-20];
	max.f32 	%f35, %f33, %f34;
	ld.global.f32 	%f36, [%rd73+-16];
	max.f32 	%f37, %f35, %f36;
	ld.global.f32 	%f38, [%rd73+-12];
	max.f32 	%f39, %f37, %f38;
	ld.global.f32 	%f40, [%rd73+-8];
	max.f32 	%f41, %f39, %f40;
	ld.global.f32 	%f42, [%rd73+-4];
	max.f32 	%f43, %f41, %f42;
	ld.global.f32 	%f44, [%rd73];
	max.f32 	%f45, %f43, %f44;
	ld.global.f32 	%f46, [%rd73+4];
	max.f32 	%f47, %f45, %f46;
	ld.global.f32 	%f48, [%rd73+8];
	max.f32 	%f49, %f47, %f48;
	ld.global.f32 	%f50, [%rd73+12];
	max.f32 	%f51, %f49, %f50;
	ld.global.f32 	%f52, [%rd73+16];
	max.f32 	%f53, %f51, %f52;
	ld.global.f32 	%f54, [%rd73+20];
	max.f32 	%f55, %f53, %f54;
	ld.global.f32 	%f56, [%rd73+24];
	max.f32 	%f57, %f55, %f56;
	ld.global.f32 	%f58, [%rd73+28];
	max.f32 	%f383, %f57, %f58;
	add.s32 	%r101, %r101, 16;
	add.s32 	%r100, %r100, 16;
	add.s64 	%rd73, %rd73, 64;
	setp.eq.s32 	%p4, %r101, 0;
	@%p4 bra 	$L__BB5_5;
	bra.uni 	$L__BB5_4;
$L__BB5_5:
	add.s32 	%r97, %r100, 1;
$L__BB5_6:
	setp.eq.s32 	%p5, %r4, 0;
	@%p5 bra 	$L__BB5_15;
	and.b32  	%r8, %r3, 7;
	setp.lt.u32 	%p6, %r4, 8;
	@%p6 bra 	$L__BB5_9;
	add.s32 	%r54, %r97, %r2;
	mul.wide.u32 	%rd22, %r54, 4;
	add.s64 	%rd23, %rd1, %rd22;
	ld.global.f32 	%f60, [%rd23];
	max.f32 	%f61, %f383, %f60;
	cvt.u64.u32 	%rd24, %r2;
	cvt.u64.u32 	%rd25, %r97;
	add.s64 	%rd26, %rd25, %rd24;
	shl.b64 	%rd27, %rd26, 2;
	add.s64 	%rd28, %rd1, %rd27;
	ld.global.f32 	%f62, [%rd28+4];
	max.f32 	%f63, %f61, %f62;
	ld.global.f32 	%f64, [%rd28+8];
	max.f32 	%f65, %f63, %f64;
	ld.global.f32 	%f66, [%rd28+12];
	max.f32 	%f67, %f65, %f66;
	ld.global.f32 	%f68, [%rd28+16];
	max.f32 	%f69, %f67, %f68;
	ld.global.f32 	%f70, [%rd28+20];
	max.f32 	%f71, %f69, %f70;
	ld.global.f32 	%f72, [%rd28+24];
	max.f32 	%f73, %f71, %f72;
	ld.global.f32 	%f74, [%rd28+28];
	max.f32 	%f383, %f73, %f74;
	add.s32 	%r97, %r97, 8;
$L__BB5_9:
	setp.eq.s32 	%p7, %r8, 0;
	@%p7 bra 	$L__BB5_15;
	and.b32  	%r11, %r3, 3;
	setp.lt.u32 	%p8, %r8, 4;
	@%p8 bra 	$L__BB5_12;
	add.s32 	%r55, %r97, %r2;
	mul.wide.u32 	%rd29, %r55, 4;
	add.s64 	%rd30, %rd1, %rd29;
	ld.global.f32 	%f76, [%rd30];
	max.f32 	%f77, %f383, %f76;
	cvt.u64.u32 	%rd31, %r2;
	cvt.u64.u32 	%rd32, %r97;
	add.s64 	%rd33, %rd32, %rd31;
	shl.b64 	%rd34, %rd33, 2;
	add.s64 	%rd35, %rd1, %rd34;
	ld.global.f32 	%f78, [%rd35+4];
	max.f32 	%f79, %f77, %f78;
	ld.global.f32 	%f80, [%rd35+8];
	max.f32 	%f81, %f79, %f80;
	ld.global.f32 	%f82, [%rd35+12];
	max.f32 	%f383, %f81, %f82;
	add.s32 	%r97, %r97, 4;
$L__BB5_12:
	setp.eq.s32 	%p9, %r11, 0;
	@%p9 bra 	$L__BB5_15;
	add.s32 	%r56, %r97, %r2;
	mul.wide.u32 	%rd36, %r56, 4;
	add.s64 	%rd72, %rd1, %rd36;
	neg.s32 	%r99, %r11;
$L__BB5_14:
	.pragma "nounroll";
	ld.global.f32 	%f83, [%rd72];
	max.f32 	%f383, %f383, %f83;
	add.s64 	%rd72, %rd72, 4;
	add.s32 	%r99, %r99, 1;
	setp.ne.s32 	%p10, %r99, 0;
	@%p10 bra 	$L__BB5_14;
$L__BB5_15:
	setp.lt.s32 	%p11, %r47, 1;
	mov.f32 	%f391, 0f00000000;
	@%p11 bra 	$L__BB5_27;
	and.b32  	%r17, %r47, 7;
	setp.lt.u32 	%p12, %r47, 8;
	mov.f32 	%f391, 0f00000000;
	mov.b32 	%r102, 0;
	@%p12 bra 	$L__BB5_19;
	and.b32  	%r102, %r47, 2147483640;
	neg.s32 	%r105, %r102;
	mul.wide.u32 	%rd37, %r2, 4;
	add.s64 	%rd38, %rd37, %rd1;
	add.s64 	%rd74, %rd38, 16;
	mov.f32 	%f391, 0f00000000;
$L__BB5_18:
	.pragma "nounroll";
	ld.global.f32 	%f88, [%rd74+-16];
	sub.f32 	%f89, %f88, %f383;
	fma.rn.f32 	%f90, %f89, 0f3BBB989D, 0f3F000000;
	cvt.sat.f32.f32 	%f91, %f90;
	mov.f32 	%f92, 0f4B400001;
	mov.f32 	%f93, 0f437C0000;
	fma.rm.f32 	%f94, %f91, %f93, %f92;
	add.f32 	%f95, %f94, 0fCB40007F;
	neg.f32 	%f96, %f95;
	fma.rn.f32 	%f97, %f89, 0f3FB8AA3B, %f96;
	fma.rn.f32 	%f98, %f89, 0f32A57060, %f97;
	mov.b32 	%r58, %f94;
	shl.b32 	%r59, %r58, 23;
	mov.b32 	%f99, %r59;
	ex2.approx.ftz.f32 	%f100, %f98;
	mul.f32 	%f101, %f100, %f99;
	st.global.f32 	[%rd74+-16], %f101;
	add.f32 	%f102, %f391, %f101;
	ld.global.f32 	%f103, [%rd74+-12];
	sub.f32 	%f104, %f103, %f383;
	fma.rn.f32 	%f105, %f104, 0f3BBB989D, 0f3F000000;
	cvt.sat.f32.f32 	%f106, %f105;
	fma.rm.f32 	%f107, %f106, %f93, %f92;
	add.f32 	%f108, %f107, 0fCB40007F;
	neg.f32 	%f109, %f108;
	fma.rn.f32 	%f110, %f104, 0f3FB8AA3B, %f109;
	fma.rn.f32 	%f111, %f104, 0f32A57060, %f110;
	mov.b32 	%r60, %f107;
	shl.b32 	%r61, %r60, 23;
	mov.b32 	%f112, %r61;
	ex2.approx.ftz.f32 	%f113, %f111;
	mul.f32 	%f114, %f113, %f112;
	st.global.f32 	[%rd74+-12], %f114;
	add.f32 	%f115, %f102, %f114;
	ld.global.f32 	%f116, [%rd74+-8];
	sub.f32 	%f117, %f116, %f383;
	fma.rn.f32 	%f118, %f117, 0f3BBB989D, 0f3F000000;
	cvt.sat.f32.f32 	%f119, %f118;
	fma.rm.f32 	%f120, %f119, %f93, %f92;
	add.f32 	%f121, %f120, 0fCB40007F;
	neg.f32 	%f122, %f121;
	fma.rn.f32 	%f123, %f117, 0f3FB8AA3B, %f122;
	fma.rn.f32 	%f124, %f117, 0f32A57060, %f123;
	mov.b32 	%r62, %f120;
	shl.b32 	%r63, %r62, 23;
	mov.b32 	%f125, %r63;
	ex2.approx.ftz.f32 	%f126, %f124;
	mul.f32 	%f127, %f126, %f125;
	st.global.f32 	[%rd74+-8], %f127;
	add.f32 	%f128, %f115, %f127;
	ld.global.f32 	%f129, [%rd74+-4];
	sub.f32 	%f130, %f129, %f383;
	fma.rn.f32 	%f131, %f130, 0f3BBB989D, 0f3F000000;
	cvt.sat.f32.f32 	%f132, %f131;
	fma.rm.f32 	%f133, %f132, %f93, %f92;
	add.f32 	%f134, %f133, 0fCB40007F;
	neg.f32 	%f135, %f134;
	fma.rn.f32 	%f136, %f130, 0f3FB8AA3B, %f135;
	fma.rn.f32 	%f137, %f130, 0f32A57060, %f136;
	mov.b32 	%r64, %f133;
	shl.b32 	%r65, %r64, 23;
	mov.b32 	%f138, %r65;
	ex2.approx.ftz.f32 	%f139, %f137;
	mul.f32 	%f140, %f139, %f138;
	st.global.f32 	[%rd74+-4], %f140;
	add.f32 	%f141, %f128, %f140;
	ld.global.f32 	%f142, [%rd74];
	sub.f32 	%f143, %f142, %f383;
	fma.rn.f32 	%f144, %f143, 0f3BBB989D, 0f3F000000;
	cvt.sat.f32.f32 	%f145, %f144;
	fma.rm.f32 	%f146, %f145, %f93, %f92;
	add.f32 	%f147, %f146, 0fCB40007F;
	neg.f32 	%f148, %f147;
	fma.rn.f32 	%f149, %f143, 0f3FB8AA3B, %f148;
	fma.rn.f32 	%f150, %f143, 0f32A57060, %f149;
	mov.b32 	%r66, %f146;
	shl.b32 	%r67, %r66, 23;
	mov.b32 	%f151, %r67;
	ex2.approx.ftz.f32 	%f152, %f150;
	mul.f32 	%f153, %f152, %f151;
	st.global.f32 	[%rd74], %f153;
	add.f32 	%f154, %f141, %f153;
	ld.global.f32 	%f155, [%rd74+4];
	sub.f32 	%f156, %f155, %f383;
	fma.rn.f32 	%f157, %f156, 0f3BBB989D, 0f3F000000;
	cvt.sat.f32.f32 	%f158, %f157;
	fma.rm.f32 	%f159, %f158, %f93, %f92;
	add.f32 	%f160, %f159, 0fCB40007F;
	neg.f32 	%f161, %f160;
	fma.rn.f32 	%f162, %f156, 0f3FB8AA3B, %f161;
	fma.rn.f32 	%f163, %f156, 0f32A57060, %f162;
	mov.b32 	%r68, %f159;
	shl.b32 	%r69, %r68, 23;
	mov.b32 	%f164, %r69;
	ex2.approx.ftz.f32 	%f165, %f163;
	mul.f32 	%f166, %f165, %f164;
	st.global.f32 	[%rd74+4], %f166;
	add.f32 	%f167, %f154, %f166;
	ld.global.f32 	%f168, [%rd74+8];
	sub.f32 	%f169, %f168, %f383;
	fma.rn.f32 	%f170, %f169, 0f3BBB989D, 0f3F000000;
	cvt.sat.f32.f32 	%f171, %f170;
	fma.rm.f32 	%f172, %f171, %f93, %f92;
	add.f32 	%f173, %f172, 0fCB40007F;
	neg.f32 	%f174, %f173;
	fma.rn.f32 	%f175, %f169, 0f3FB8AA3B, %f174;
	fma.rn.f32 	%f176, %f169, 0f32A57060, %f175;
	mov.b32 	%r70, %f172;
	shl.b32 	%r71, %r70, 23;
	mov.b32 	%f177, %r71;
	ex2.approx.ftz.f32 	%f178, %f176;
	mul.f32 	%f179, %f178, %f177;
	st.global.f32 	[%rd74+8], %f179;
	add.f32 	%f180, %f167, %f179;
	ld.global.f32 	%f181, [%rd74+12];
	sub.f32 	%f182, %f181, %f383;
	fma.rn.f32 	%f183, %f182, 0f3BBB989D, 0f3F000000;
	cvt.sat.f32.f32 	%f184, %f183;
	fma.rm.f32 	%f185, %f184, %f93, %f92;
	add.f32 	%f186, %f185, 0fCB40007F;
	neg.f32 	%f187, %f186;
	fma.rn.f32 	%f188, %f182, 0f3FB8AA3B, %f187;
	fma.rn.f32 	%f189, %f182, 0f32A57060, %f188;
	mov.b32 	%r72, %f185;
	shl.b32 	%r73, %r72, 23;
	mov.b32 	%f190, %r73;
	ex2.approx.ftz.f32 	%f191, %f189;
	mul.f32 	%f192, %f191, %f190;
	st.global.f32 	[%rd74+12], %f192;
	add.f32 	%f391, %f180, %f192;
	add.s32 	%r105, %r105, 8;
	add.s64 	%rd74, %rd74, 32;
	setp.eq.s32 	%p13, %r105, 0;
	@%p13 bra 	$L__BB5_19;
	bra.uni 	$L__BB5_18;
$L__BB5_19:
	setp.eq.s32 	%p14, %r17, 0;
	@%p14 bra 	$L__BB5_27;
	and.b32  	%r25, %r47, 3;
	setp.lt.u32 	%p15, %r17, 4;
	@%p15 bra 	$L__BB5_22;
	add.s32 	%r74, %r102, %r2;
	mul.wide.u32 	%rd39, %r74, 4;
	add.s64 	%rd40, %rd1, %rd39;
	ld.global.f32 	%f194, [%rd40];
	sub.f32 	%f195, %f194, %f383;
	fma.rn.f32 	%f196, %f195, 0f3BBB989D, 0f3F000000;
	cvt.sat.f32.f32 	%f197, %f196;
	mov.f32 	%f198, 0f4B400001;
	mov.f32 	%f199, 0f437C0000;
	fma.rm.f32 	%f200, %f197, %f199, %f198;
	add.f32 	%f201, %f200, 0fCB40007F;
	neg.f32 	%f202, %f201;
	fma.rn.f32 	%f203, %f195, 0f3FB8AA3B, %f202;
	fma.rn.f32 	%f204, %f195, 0f32A57060, %f203;
	mov.b32 	%r75, %f200;
	shl.b32 	%r76, %r75, 23;
	mov.b32 	%f205, %r76;
	ex2.approx.ftz.f32 	%f206, %f204;
	mul.f32 	%f207, %f206, %f205;
	st.global.f32 	[%rd40], %f207;
	add.f32 	%f208, %f391, %f207;
	cvt.u64.u32 	%rd41, %r2;
	cvt.u64.u32 	%rd42, %r102;
	add.s64 	%rd43, %rd42, %rd41;
	shl.b64 	%rd44, %rd43, 2;
	add.s64 	%rd45, %rd1, %rd44;
	ld.global.f32 	%f209, [%rd45+4];
	sub.f32 	%f210, %f209, %f383;
	fma.rn.f32 	%f211, %f210, 0f3BBB989D, 0f3F000000;
	cvt.sat.f32.f32 	%f212, %f211;
	fma.rm.f32 	%f213, %f212, %f199, %f198;
	add.f32 	%f214, %f213, 0fCB40007F;
	neg.f32 	%f215, %f214;
	fma.rn.f32 	%f216, %f210, 0f3FB8AA3B, %f215;
	fma.rn.f32 	%f217, %f210, 0f32A57060, %f216;
	mov.b32 	%r77, %f213;
	shl.b32 	%r78, %r77, 23;
	mov.b32 	%f218, %r78;
	ex2.approx.ftz.f32 	%f219, %f217;
	mul.f32 	%f220, %f219, %f218;
	st.global.f32 	[%rd45+4], %f220;
	add.f32 	%f221, %f208, %f220;
	ld.global.f32 	%f222, [%rd45+8];
	sub.f32 	%f223, %f222, %f383;
	fma.rn.f32 	%f224, %f223, 0f3BBB989D, 0f3F000000;
	cvt.sat.f32.f32 	%f225, %f224;
	fma.rm.f32 	%f226, %f225, %f199, %f198;
	add.f32 	%f227, %f226, 0fCB40007F;
	neg.f32 	%f228, %f227;
	fma.rn.f32 	%f229, %f223, 0f3FB8AA3B, %f228;
	fma.rn.f32 	%f230, %f223, 0f32A57060, %f229;
	mov.b32 	%r79, %f226;
	shl.b32 	%r80, %r79, 23;
	mov.b32 	%f231, %r80;
	ex2.approx.ftz.f32 	%f232, %f230;
	mul.f32 	%f233, %f232, %f231;
	st.global.f32 	[%rd45+8], %f233;
	add.f32 	%f234, %f221, %f233;
	ld.global.f32 	%f235, [%rd45+12];
	sub.f32 	%f236, %f235, %f383;
	fma.rn.f32 	%f237, %f236, 0f3BBB989D, 0f3F000000;
	cvt.sat.f32.f32 	%f238, %f237;
	fma.rm.f32 	%f239, %f238, %f199, %f198;
	add.f32 	%f240, %f239, 0fCB40007F;
	neg.f32 	%f241, %f240;
	fma.rn.f32 	%f242, %f236, 0f3FB8AA3B, %f241;
	fma.rn.f32 	%f243, %f236, 0f32A57060, %f242;
	mov.b32 	%r81, %f239;
	shl.b32 	%r82, %r81, 23;
	mov.b32 	%f244, %r82;
	ex2.approx.ftz.f32 	%f245, %f243;
	mul.f32 	%f246, %f245, %f244;
	st.global.f32 	[%rd45+12], %f246;
	add.f32 	%f391, %f234, %f246;
	add.s32 	%r102, %r102, 4;
$L__BB5_22:
	setp.eq.s32 	%p16, %r25, 0;
	@%p16 bra 	$L__BB5_27;
	setp.eq.s32 	%p17, %r25, 1;
	@%p17 bra 	$L__BB5_25;
	add.s32 	%r83, %r102, %r2;
	mul.wide.u32 	%rd46, %r83, 4;
	add.s64 	%rd47, %rd1, %rd46;
	ld.global.f32 	%f248, [%rd47];
	sub.f32 	%f249, %f248, %f383;
	fma.rn.f32 	%f250, %f249, 0f3BBB989D, 0f3F000000;
	cvt.sat.f32.f32 	%f251, %f250;
	mov.f32 	%f252, 0f4B400001;
	mov.f32 	%f253, 0f437C0000;
	fma.rm.f32 	%f254, %f251, %f253, %f252;
	add.f32 	%f255, %f254, 0fCB40007F;
	neg.f32 	%f256, %f255;
	fma.rn.f32 	%f257, %f249, 0f3FB8AA3B, %f256;
	fma.rn.f32 	%f258, %f249, 0f32A57060, %f257;
	mov.b32 	%r84, %f254;
	shl.b32 	%r85, %r84, 23;
	mov.b32 	%f259, %r85;
	ex2.approx.ftz.f32 	%f260, %f258;
	mul.f32 	%f261, %f260, %f259;
	st.global.f32 	[%rd47], %f261;
	add.f32 	%f262, %f391, %f261;
	cvt.u64.u32 	%rd48, %r2;
	cvt.u64.u32 	%rd49, %r102;
	add.s64 	%rd50, %rd49, %rd48;
	shl.b64 	%rd51, %rd50, 2;
	add.s64 	%rd52, %rd1, %rd51;
	ld.global.f32 	%f263, [%rd52+4];
	sub.f32 	%f264, %f263, %f383;
	fma.rn.f32 	%f265, %f264, 0f3BBB989D, 0f3F000000;
	cvt.sat.f32.f32 	%f266, %f265;
	fma.rm.f32 	%f267, %f266, %f253, %f252;
	add.f32 	%f268, %f267, 0fCB40007F;
	neg.f32 	%f269, %f268;
	fma.rn.f32 	%f270, %f264, 0f3FB8AA3B, %f269;
	fma.rn.f32 	%f271, %f264, 0f32A57060, %f270;
	mov.b32 	%r86, %f267;
	shl.b32 	%r87, %r86, 23;
	mov.b32 	%f272, %r87;
	ex2.approx.ftz.f32 	%f273, %f271;
	mul.f32 	%f274, %f273, %f272;
	st.global.f32 	[%rd52+4], %f274;
	add.f32 	%f391, %f262, %f274;
	add.s32 	%r102, %r102, 2;
$L__BB5_25:
	and.b32  	%r88, %r47, 1;
	setp.eq.b32 	%p18, %r88, 1;
	not.pred 	%p19, %p18;
	@%p19 bra 	$L__BB5_27;
	add.s32 	%r89, %r102, %r2;
	mul.wide.u32 	%rd53, %r89, 4;
	add.s64 	%rd54, %rd1, %rd53;
	ld.global.f32 	%f275, [%rd54];
	sub.f32 	%f276, %f275, %f383;
	fma.rn.f32 	%f277, %f276, 0f3BBB989D, 0f3F000000;
	cvt.sat.f32.f32 	%f278, %f277;
	mov.f32 	%f279, 0f4B400001;
	mov.f32 	%f280, 0f437C0000;
	fma.rm.f32 	%f281, %f278, %f280, %f279;
	add.f32 	%f282, %f281, 0fCB40007F;
	neg.f32 	%f283, %f282;
	fma.rn.f32 	%f284, %f276, 0f3FB8AA3B, %f283;
	fma.rn.f32 	%f285, %f276, 0f32A57060, %f284;
	mov.b32 	%r90, %f281;
	shl.b32 	%r91, %r90, 23;
	mov.b32 	%f286, %r91;
	ex2.approx.ftz.f32 	%f287, %f285;
	mul.f32 	%f288, %f287, %f286;
	st.global.f32 	[%rd54], %f288;
	add.f32 	%f391, %f391, %f288;
$L__BB5_27:
	setp.lt.s32 	%p20, %r47, 1;
	@%p20 bra 	$L__BB5_40;
	and.b32  	%r30, %r47, 15;
	setp.lt.u32 	%p21, %r47, 16;
	mov.b32 	%r107, 0;
	@%p21 bra 	$L__BB5_31;
	and.b32  	%r107, %r47, 2147483632;
	neg.s32 	%r106, %r107;
	mul.wide.u32 	%rd55, %r2, 4;
	add.s64 	%rd56, %rd55, %rd1;
	add.s64 	%rd75, %rd56, 32;
$L__BB5_30:
	.pragma "nounroll";
	ld.global.f32 	%f289, [%rd75+-32];
	div.rn.f32 	%f290, %f289, %f391;
	max.f32 	%f291, %f290, 0f33D6BF95;
	st.global.f32 	[%rd75+-32], %f291;
	ld.global.f32 	%f292, [%rd75+-28];
	div.rn.f32 	%f293, %f292, %f391;
	max.f32 	%f294, %f293, 0f33D6BF95;
	st.global.f32 	[%rd75+-28], %f294;
	ld.global.f32 	%f295, [%rd75+-24];
	div.rn.f32 	%f296, %f295, %f391;
	max.f32 	%f297, %f296, 0f33D6BF95;
	st.global.f32 	[%rd75+-24], %f297;
	ld.global.f32 	%f298, [%rd75+-20];
	div.rn.f32 	%f299, %f298, %f391;
	max.f32 	%f300, %f299, 0f33D6BF95;
	st.global.f32 	[%rd75+-20], %f300;
	ld.global.f32 	%f301, [%rd75+-16];
	div.rn.f32 	%f302, %f301, %f391;
	max.f32 	%f303, %f302, 0f33D6BF95;
	st.global.f32 	[%rd75+-16], %f303;
	ld.global.f32 	%f304, [%rd75+-12];
	div.rn.f32 	%f305, %f304, %f391;
	max.f32 	%f306, %f305, 0f33D6BF95;
	st.global.f32 	[%rd75+-12], %f306;
	ld.global.f32 	%f307, [%rd75+-8];
	div.rn.f32 	%f308, %f307, %f391;
	max.f32 	%f309, %f308, 0f33D6BF95;
	st.global.f32 	[%rd75+-8], %f309;
	ld.global.f32 	%f310, [%rd75+-4];
	div.rn.f32 	%f311, %f310, %f391;
	max.f32 	%f312, %f311, 0f33D6BF95;
	st.global.f32 	[%rd75+-4], %f312;
	ld.global.f32 	%f313, [%rd75];
	div.rn.f32 	%f314, %f313, %f391;
	max.f32 	%f315, %f314, 0f33D6BF95;
	st.global.f32 	[%rd75], %f315;
	ld.global.f32 	%f316, [%rd75+4];
	div.rn.f32 	%f317, %f316, %f391;
	max.f32 	%f318, %f317, 0f33D6BF95;
	st.global.f32 	[%rd75+4], %f318;
	ld.global.f32 	%f319, [%rd75+8];
	div.rn.f32 	%f320, %f319, %f391;
	max.f32 	%f321, %f320, 0f33D6BF95;
	st.global.f32 	[%rd75+8], %f321;
	ld.global.f32 	%f322, [%rd75+12];
	div.rn.f32 	%f323, %f322, %f391;
	max.f32 	%f324, %f323, 0f33D6BF95;
	st.global.f32 	[%rd75+12], %f324;
	ld.global.f32 	%f325, [%rd75+16];
	div.rn.f32 	%f326, %f325, %f391;
	max.f32 	%f327, %f326, 0f33D6BF95;
	st.global.f32 	[%rd75+16], %f327;
	ld.global.f32 	%f328, [%rd75+20];
	div.rn.f32 	%f329, %f328, %f391;
	max.f32 	%f330, %f329, 0f33D6BF95;
	st.global.f32 	[%rd75+20], %f330;
	ld.global.f32 	%f331, [%rd75+24];
	div.rn.f32 	%f332, %f331, %f391;
	max.f32 	%f333, %f332, 0f33D6BF95;
	st.global.f32 	[%rd75+24], %f333;
	ld.global.f32 	%f334, [%rd75+28];
	div.rn.f32 	%f335, %f334, %f391;
	max.f32 	%f336, %f335, 0f33D6BF95;
	st.global.f32 	[%rd75+28], %f336;
	add.s32 	%r106, %r106, 16;
	add.s64 	%rd75, %rd75, 64;
	setp.ne.s32 	%p22, %r106, 0;
	@%p22 bra 	$L__BB5_30;
$L__BB5_31:
	setp.eq.s32 	%p23, %r30, 0;
	@%p23 bra 	$L__BB5_40;
	and.b32  	%r38, %r47, 7;
	setp.lt.u32 	%p24, %r30, 8;
	@%p24 bra 	$L__BB5_34;
	add.s32 	%r93, %r107, %r2;
	mul.wide.u32 	%rd57, %r93, 4;
	add.s64 	%rd58, %rd1, %rd57;
	ld.global.f32 	%f337, [%rd58];
	div.rn.f32 	%f338, %f337, %f391;
	max.f32 	%f339, %f338, 0f33D6BF95;
	st.global.f32 	[%rd58], %f339;
	cvt.u64.u32 	%rd59, %r2;
	cvt.u64.u32 	%rd60, %r107;
	add.s64 	%rd61, %rd60, %rd59;
	shl.b64 	%rd62, %rd61, 2;
	add.s64 	%rd63, %rd1, %rd62;
	ld.global.f32 	%f340, [%rd63+4];
	div.rn.f32 	%f341, %f340, %f391;
	max.f32 	%f342, %f341, 0f33D6BF95;
	st.global.f32 	[%rd63+4], %f342;
	ld.global.f32 	%f343, [%rd63+8];
	div.rn.f32 	%f344, %f343, %f391;
	max.f32 	%f345, %f344, 0f33D6BF95;
	st.global.f32 	[%rd63+8], %f345;
	ld.global.f32 	%f346, [%rd63+12];
	div.rn.f32 	%f347, %f346, %f391;
	max.f32 	%f348, %f347, 0f33D6BF95;
	st.global.f32 	[%rd63+12], %f348;
	ld.global.f32 	%f349, [%rd63+16];
	div.rn.f32 	%f350, %f349, %f391;
	max.f32 	%f351, %f350, 0f33D6BF95;
	st.global.f32 	[%rd63+16], %f351;
	ld.global.f32 	%f352, [%rd63+20];
	div.rn.f32 	%f353, %f352, %f391;
	max.f32 	%f354, %f353, 0f33D6BF95;
	st.global.f32 	[%rd63+20], %f354;
	ld.global.f32 	%f355, [%rd63+24];
	div.rn.f32 	%f356, %f355, %f391;
	max.f32 	%f357, %f356, 0f33D6BF95;
	st.global.f32 	[%rd63+24], %f357;
	ld.global.f32 	%f358, [%rd63+28];
	div.rn.f32 	%f359, %f358, %f391;
	max.f32 	%f360, %f359, 0f33D6BF95;
	st.global.f32 	[%rd63+28], %f360;
	add.s32 	%r107, %r107, 8;
$L__BB5_34:
	setp.eq.s32 	%p25, %r38, 0;
	@%p25 bra 	$L__BB5_40;
	and.b32  	%r41, %r47, 3;
	setp.lt.u32 	%p26, %r38, 4;
	@%p26 bra 	$L__BB5_37;
	add.s32 	%r94, %r107, %r2;
	mul.wide.u32 	%rd64, %r94, 4;
	add.s64 	%rd65, %rd1, %rd64;
	ld.global.f32 	%f361, [%rd65];
	div.rn.f32 	%f362, %f361, %f391;
	max.f32 	%f363, %f362, 0f33D6BF95;
	st.global.f32 	[%rd65], %f363;
	cvt.u64.u32 	%rd66, %r2;
	cvt.u64.u32 	%rd67, %r107;
	add.s64 	%rd68, %rd67, %rd66;
	shl.b64 	%rd69, %rd68, 2;
	add.s64 	%rd70, %rd1, %rd69;
	ld.global.f32 	%f364, [%rd70+4];
	div.rn.f32 	%f365, %f364, %f391;
	max.f32 	%f366, %f365, 0f33D6BF95;
	st.global.f32 	[%rd70+4], %f366;
	ld.global.f32 	%f367, [%rd70+8];
	div.rn.f32 	%f368, %f367, %f391;
	max.f32 	%f369, %f368, 0f33D6BF95;
	st.global.f32 	[%rd70+8], %f369;
	ld.global.f32 	%f370, [%rd70+12];
	div.rn.f32 	%f371, %f370, %f391;
	max.f32 	%f372, %f371, 0f33D6BF95;
	st.global.f32 	[%rd70+12], %f372;
	add.s32 	%r107, %r107, 4;
$L__BB5_37:
	setp.eq.s32 	%p27, %r41, 0;
	@%p27 bra 	$L__BB5_40;
	add.s32 	%r95, %r107, %r2;
	mul.wide.u32 	%rd71, %r95, 4;
	add.s64 	%rd76, %rd1, %rd71;
	neg.s32 	%r110, %r41;
$L__BB5_39:
	.pragma "nounroll";
	ld.global.f32 	%f373, [%rd76];
	div.rn.f32 	%f374, %f373, %f391;
	max.f32 	%f375, %f374, 0f33D6BF95;
	st.global.f32 	[%rd76], %f375;
	add.s64 	%rd76, %rd76, 4;
	add.s32 	%r110, %r110, 1;
	setp.ne.s32 	%p28, %r110, 0;
	@%p28 bra 	$L__BB5_39;
$L__BB5_40:
	ret;

}
	// .globl	_Z21clip_gradients_kernelPfif
.visible .entry _Z21clip_gradients_kernelPfif(
	.param .u64 .ptr .align 1 _Z21clip_gradients_kernelPfif_param_0,
	.param .u32 _Z21clip_gradients_kernelPfif_param_1,
	.param .f32 _Z21clip_gradients_kernelPfif_param_2
)
{
	.reg .pred 	%p<4>;
	.reg .b32 	%r<6>;
	.reg .b32 	%f<4>;
	.reg .b64 	%rd<5>;

	ld.param.u64 	%rd2, [_Z21clip_gradients_kernelPfif_param_0];
	ld.param.u32 	%r2, [_Z21clip_gradients_kernelPfif_param_1];
	ld.param.f32 	%f3, [_Z21clip_gradients_kernelPfif_param_2];
	mov.u32 	%r3, %ctaid.x;
	mov.u32 	%r4, %ntid.x;
	mov.u32 	%r5, %tid.x;
	mad.lo.s32 	%r1, %r3, %r4, %r5;
	setp.ge.s32 	%p1, %r1, %r2;
	@%p1 bra 	$L__BB6_5;
	cvta.to.global.u64 	%rd3, %rd2;
	mul.wide.s32 	%rd4, %r1, 4;
	add.s64 	%rd1, %rd3, %rd4;
	ld.global.f32 	%f1, [%rd1];
	setp.leu.f32 	%p2, %f1, %f3;
	@%p2 bra 	$L__BB6_3;
	st.global.f32 	[%rd1], %f3;
	bra.uni 	$L__BB6_5;
$L__BB6_3:
	neg.f32 	%f2, %f3;
	setp.geu.f32 	%p3, %f1, %f2;
	@%p3 bra 	$L__BB6_5;
	st.global.f32 	[%rd1], %f2;
$L__BB6_5:
	ret;

}


// ===== COMPILED SASS (sm_100) =====

	.target	sm_100

	.elftype	@"ET_EXEC"


//--------------------- .note.nv.tkinfo           --------------------------
	.section	.note.nv.tkinfo,"",@"SHT_NOTE"
	.sectionflags	@"SHF_NOTE_NV_TKINFO"
	.tkinfo
        /*0018*/ 	.word	0x00000002
        /*0030*/ 	.string	""
        /*0030*/ 	.string	"ptxas"
        /*0030*/ 	.string	"Cuda compilation tools, release 13.0, V13.0.88"
        /*0030*/ 	.string	"Build cuda_13.0.r13.0/compiler.36424714_0"
        /*0030*/ 	.string	"-arch sm_100 -m 64 "



//--------------------- .note.nv.cuinfo           --------------------------
	.section	.note.nv.cuinfo,"",@"SHT_NOTE"
	.sectionflags	@"SHF_NOTE_NV_CUINFO"
        /*0018*/ 	.short	0x0002
        /*001a*/ 	.short	0x0064
        /*001c*/ 	.short	0x0082
	.zero		2


//--------------------- .nv.info                  --------------------------
	.section	.nv.info,"",@"SHT_CUDA_INFO"
	.align	4


	//----- nvinfo : EIATTR_REGCOUNT
	.align		4
        /*0000*/ 	.byte	0x04, 0x2f
        /*0002*/ 	.short	(.L_1 - .L_0)
	.align		4
.L_0:
        /*0004*/ 	.word	index@(_Z17matmul_a_b_kernelPfS_S_iii)
        /*0008*/ 	.word	0x00000020


	//----- nvinfo : EIATTR_FRAME_SIZE
	.align		4
.L_1:
        /*000c*/ 	.byte	0x04, 0x11
        /*000e*/ 	.short	(.L_3 - .L_2)
	.align		4
.L_2:
        /*0010*/ 	.word	index@(_Z17matmul_a_b_kernelPfS_S_iii)
        /*0014*/ 	.word	0x00000000


	//----- nvinfo : EIATTR_REGCOUNT
	.align		4
.L_3:
        /*0018*/ 	.byte	0x04, 0x2f
        /*001a*/ 	.short	(.L_5 - .L_4)
	.align		4
.L_4:
        /*001c*/ 	.word	index@(_Z18matmul_a_bt_kernelPfS_S_iii)
        /*0020*/ 	.word	0x0000001f


	//----- nvinfo : EIATTR_FRAME_SIZE
	.align		4
.L_5:
        /*0024*/ 	.byte	0x04, 0x11
        /*0026*/ 	.short	(.L_7 - .L_6)
	.align		4
.L_6:
        /*0028*/ 	.word	index@(_Z18matmul_a_bt_kernelPfS_S_iii)
        /*002c*/ 	.word	0x00000000


	//----- nvinfo : EIATTR_REGCOUNT
	.align		4
.L_7:
        /*0030*/ 	.byte	0x04, 0x2f
        /*0032*/ 	.short	(.L_9 - .L_8)
	.align		4
.L_8:
        /*0034*/ 	.word	index@(_Z18matmul_at_b_kernelPfS_S_iii)
        /*0038*/ 	.word	0x00000020


	//----- nvinfo : EIATTR_FRAME_SIZE
	.align		4
.L_9:
        /*003c*/ 	.byte	0x04, 0x11
        /*003e*/ 	.short	(.L_11 - .L_10)
	.align		4
.L_10:
        /*0040*/ 	.word	index@(_Z18matmul_at_b_kernelPfS_S_iii)
        /*0044*/ 	.word	0x00000000


	//----- nvinfo : EIATTR_REGCOUNT
	.align		4
.L_11:
        /*0048*/ 	.byte	0x04, 0x2f
        /*004a*/ 	.short	(.L_13 - .L_12)
	.align		4
.L_12:
        /*004c*/ 	.word	index@(_Z11relu_kernelPfi)
        /*0050*/ 	.word	0x00000008


	//----- nvinfo : EIATTR_FRAME_SIZE
	.align		4
.L_13:
        /*0054*/ 	.byte	0x04, 0x11
        /*0056*/ 	.short	(.L_15 - .L_14)
	.align		4
.L_14:
        /*0058*/ 	.word	index@(_Z11relu_kernelPfi)
        /*005c*/ 	.word	0x00000000


	//----- nvinfo : EIATTR_REGCOUNT
	.align		4
.L_15:
        /*0060*/ 	.byte	0x04, 0x2f
        /*0062*/ 	.short	(.L_17 - .L_16)
	.align		4
.L_16:
        /*0064*/ 	.word	index@(_Z15bias_add_kernelPfS_ii)
        /*0068*/ 	.word	0x0000000c


	//----- nvinfo : EIATTR_FRAME_SIZE
	.align		4
.L_17:
        /*006c*/ 	.byte	0x04, 0x11
        /*006e*/ 	.short	(.L_19 - .L_18)
	.align		4
.L_18:
        /*0070*/ 	.word	index@(_Z15bias_add_kernelPfS_ii)
        /*0074*/ 	.word	0x00000000


	//----- nvinfo : EIATTR_REGCOUNT
	.align		4
.L_19:
        /*0078*/ 	.byte	0x04, 0x2f
        /*007a*/ 	.short	(.L_21 - .L_20)
	.align		4
.L_20:
        /*007c*/ 	.word	index@(_Z14softmax_kernelPfii)
        /*0080*/ 	.word	0x0000001f


	//----- nvinfo : EIATTR_FRAME_SIZE
	.align		4
.L_21:
        /*0084*/ 	.byte	0x04, 0x11
        /*0086*/ 	.short	(.L_23 - .L_22)
	.align		4
.L_22:
        /*0088*/ 	.word	index@($__internal_0_$__cuda_sm3x_div_rn_noftz_f32_slowpath)
        /*008c*/ 	.word	0x00000000


	//----- nvinfo : EIATTR_FRAME_SIZE
	.align		4
.L_23:
        /*0090*/ 	.byte	0x04, 0x11
        /*0092*/ 	.short	(.L_25 - .L_24)
	.align		4
.L_24:
        /*0094*/ 	.word	index@(_Z14softmax_kernelPfii)
        /*0098*/ 	.word	0x00000000


	//----- nvinfo : EIATTR_REGCOUNT
	.align		4
.L_25:
        /*009c*/ 	.byte	0x04, 0x2f
        /*009e*/ 	.short	(.L_27 - .L_26)
	.align		4
.L_26:
        /*00a0*/ 	.word	index@(_Z21clip_gradients_kernelPfif)
        /*00a4*/ 	.word	0x00000008


	//----- nvinfo : EIATTR_FRAME_SIZE
	.align		4
.L_27:
        /*00a8*/ 	.byte	0x04, 0x11
        /*00aa*/ 	.short	(.L_29 - .L_28)
	.align		4
.L_28:
        /*00ac*/ 	.word	index@(_Z21clip_gradients_kernelPfif)
        /*00b0*/ 	.word	0x00000000


	//----- nvinfo : EIATTR_MIN_STACK_SIZE
	.align		4
.L_29:
        /*00b4*/ 	.byte	0x04, 0x12
        /*00b6*/ 	.short	(.L_31 - .L_30)
	.align		4
.L_30:
        /*00b8*/ 	.word	index@(_Z21clip_gradients_kernelPfif)
        /*00bc*/ 	.word	0x00000000


	//----- nvinfo : EIATTR_MIN_STACK_SIZE
	.align		4
.L_31:
        /*00c0*/ 	.byte	0x04, 0x12
        /*00c2*/ 	.short	(.L_33 - .L_32)
	.align		4
.L_32:
        /*00c4*/ 	.word	index@(_Z14softmax_kernelPfii)
        /*00c8*/ 	.word	0x00000000


	//----- nvinfo : EIATTR_MIN_STACK_SIZE
	.align		4
.L_33:
        /*00cc*/ 	.byte	0x04, 0x12
        /*00ce*/ 	.short	(.L_35 - .L_34)
	.align		4
.L_34:
        /*00d0*/ 	.word	index@(_Z15bias_add_kernelPfS_ii)
        /*00d4*/ 	.word	0x00000000


	//----- nvinfo : EIATTR_MIN_STACK_SIZE
	.align		4
.L_35:
        /*00d8*/ 	.byte	0x04, 0x12
        /*00da*/ 	.short	(.L_37 - .L_36)
	.align		4
.L_36:
        /*00dc*/ 	.word	index@(_Z11relu_kernelPfi)
        /*00e0*/ 	.word	0x00000000


	//----- nvinfo : EIATTR_MIN_STACK_SIZE
	.align		4
.L_37:
        /*00e4*/ 	.byte	0x04, 0x12
        /*00e6*/ 	.short	(.L_39 - .L_38)
	.align		4
.L_38:
        /*00e8*/ 	.word	index@(_Z18matmul_at_b_kernelPfS_S_iii)
        /*00ec*/ 	.word	0x00000000


	//----- nvinfo : EIATTR_MIN_STACK_SIZE
	.align		4
.L_39:
        /*00f0*/ 	.byte	0x04, 0x12
        /*00f2*/ 	.short	(.L_41 - .L_40)
	.align		4
.L_40:
        /*00f4*/ 	.word	index@(_Z18matmul_a_bt_kernelPfS_S_iii)
        /*00f8*/ 	.word	0x00000000


	//----- nvinfo : EIATTR_MIN_STACK_SIZE
	.align		4
.L_41:
        /*00fc*/ 	.byte	0x04, 0x12
        /*00fe*/ 	.short	(.L_43 - .L_42)
	.align		4
.L_42:
        /*0100*/ 	.word	index@(_Z17matmul_a_b_kernelPfS_S_iii)
        /*0104*/ 	.word	0x00000000
.L_43:


//--------------------- .nv.compat                --------------------------
	.section	.nv.compat,"",@"SHT_CUDA_COMPAT_INFO"
	.align	4
        /*0000*/ 	.byte	0x02, 0x09, 0x00, 0x00, 0x02, 0x02, 0x01, 0x00, 0x02, 0x05, 0x05, 0x00, 0x03, 0x07, 0x01, 0x01
        /*0010*/ 	.byte	0x02, 0x03, 0x00, 0x00, 0x02, 0x06, 0x01, 0x00, 0x04, 0x0b, 0x08, 0x00, 0x01, 0x00, 0x00, 0x00
        /*0020*/ 	.byte	0x00, 0x00, 0x00, 0x00


//--------------------- .nv.info._Z21clip_gradients_kernelPfif --------------------------
	.section	.nv.info._Z21clip_gradients_kernelPfif,"",@"SHT_CUDA_INFO"
	.sectionflags	@""
	.align	4


	//----- nvinfo : EIATTR_CUDA_API_VERSION
	.align		4
        /*0000*/ 	.byte	0x04, 0x37
        /*0002*/ 	.short	(.L_45 - .L_44)
.L_44:
        /*0004*/ 	.word	0x00000082


	//----- nvinfo : EIATTR_KPARAM_INFO
	.align		4
.L_45:
        /*0008*/ 	.byte	0x04, 0x17
        /*000a*/ 	.short	(.L_47 - .L_46)
.L_46:
        /*000c*/ 	.word	0x00000000
        /*0010*/ 	.short	0x0002
        /*0012*/ 	.short	0x000c
        /*0014*/ 	.byte	0x00, 0xf0, 0x11, 0x00


	//----- nvinfo : EIATTR_KPARAM_INFO
	.align		4
.L_47:
        /*0018*/ 	.byte	0x04, 0x17
        /*001a*/ 	.short	(.L_49 - .L_48)
.L_48:
        /*001c*/ 	.word	0x00000000
        /*0020*/ 	.short	0x0001
        /*0022*/ 	.short	0x0008
        /*0024*/ 	.byte	0x00, 0xf0, 0x11, 0x00


	//----- nvinfo : EIATTR_KPARAM_INFO
	.align		4
.L_49:
        /*0028*/ 	.byte	0x04, 0x17
        /*002a*/ 	.short	(.L_51 - .L_50)
.L_50:
        /*002c*/ 	.word	0x00000000
        /*0030*/ 	.short	0x0000
        /*0032*/ 	.short	0x0000
        /*0034*/ 	.byte	0x00, 0xf5, 0x21, 0x00


	//----- nvinfo : EIATTR_SPARSE_MMA_MASK
	.align		4
.L_51:
        /*0038*/ 	.byte	0x03, 0x50
        /*003a*/ 	.short	0x0000


	//----- nvinfo : EIATTR_MAXREG_COUNT
	.align		4
        /*003c*/ 	.byte	0x03, 0x1b
        /*003e*/ 	.short	0x00ff


	//----- nvinfo : EIATTR_MERCURY_ISA_VERSION
	.align		4
        /*0040*/ 	.byte	0x03, 0x5f
        /*0042*/ 	.short	0x0101


	//----- nvinfo : EIATTR_VRC_CTA_INIT_COUNT
	.align		4
        /*0044*/ 	.byte	0x02, 0x4a
	.zero		1
	.zero		1


	//----- nvinfo : EIATTR_EXIT_INSTR_OFFSETS
	.align		4
        /*0048*/ 	.byte	0x04, 0x1c
        /*004a*/ 	.short	(.L_53 - .L_52)


	//   ....[0]....
.L_52:
        /*004c*/ 	.word	0x00000070


	//   ....[1]....
        /*0050*/ 	.word	0x000000f0


	//   ....[2]....
        /*0054*/ 	.word	0x00000110


	//   ....[3]....
        /*0058*/ 	.word	0x00000140


	//----- nvinfo : EIATTR_CBANK_PARAM_SIZE
	.align		4
.L_53:
        /*005c*/ 	.byte	0x03, 0x19
        /*005e*/ 	.short	0x0010


	//----- nvinfo : EIATTR_PARAM_CBANK
	.align		4
        /*0060*/ 	.byte	0x04, 0x0a
        /*0062*/ 	.short	(.L_55 - .L_54)
	.align		4
.L_54:
        /*0064*/ 	.word	index@(.nv.constant0._Z21clip_gradients_kernelPfif)
        /*0068*/ 	.short	0x0380
        /*006a*/ 	.short	0x0010


	//----- nvinfo : EIATTR_SW_WAR
	.align		4
.L_55:
        /*006c*/ 	.byte	0x04, 0x36
        /*006e*/ 	.short	(.L_57 - .L_56)
.L_56:
        /*0070*/ 	.word	0x00000008
.L_57:


//--------------------- .nv.info._Z14softmax_kernelPfii --------------------------
	.section	.nv.info._Z14softmax_kernelPfii,"",@"SHT_CUDA_INFO"
	.sectionflags	@""
	.align	4


	//----- nvinfo : EIATTR_CUDA_API_VERSION
	.align		4
        /*0000*/ 	.byte	0x04, 0x37
        /*0002*/ 	.short	(.L_59 - .L_58)
.L_58:
        /*0004*/ 	.word	0x00000082


	//----- nvinfo : EIATTR_KPARAM_INFO
	.align		4
.L_59:
        /*0008*/ 	.byte	0x04, 0x17
        /*000a*/ 	.short	(.L_61 - .L_60)
.L_60:
        /*000c*/ 	.word	0x00000000
        /*0010*/ 	.short	0x0002
        /*0012*/ 	.short	0x000c
        /*0014*/ 	.byte	0x00, 0xf0, 0x11, 0x00


	//----- nvinfo : EIATTR_KPARAM_INFO
	.align		4
.L_61:
        /*0018*/ 	.byte	0x04, 0x17
        /*001a*/ 	.short	(.L_63 - .L_62)
.L_62:
        /*001c*/ 	.word	0x00000000
        /*0020*/ 	.short	0x0001
        /*0022*/ 	.short	0x0008
        /*0024*/ 	.byte	0x00, 0xf0, 0x11, 0x00


	//----- nvinfo : EIATTR_KPARAM_INFO
	.align		4
.L_63:
        /*0028*/ 	.byte	0x04, 0x17
        /*002a*/ 	.short	(.L_65 - .L_64)
.L_64:
        /*002c*/ 	.word	0x00000000
        /*0030*/ 	.short	0x0000
        /*0032*/ 	.short	0x0000
        /*0034*/ 	.byte	0x00, 0xf5, 0x21, 0x00


	//----- nvinfo : EIATTR_SPARSE_MMA_MASK
	.align		4
.L_65:
        /*0038*/ 	.byte	0x03, 0x50
        /*003a*/ 	.short	0x0000


	//----- nvinfo : EIATTR_MAXREG_COUNT
	.align		4
        /*003c*/ 	.byte	0x03, 0x1b
        /*003e*/ 	.short	0x00ff


	//----- nvinfo : EIATTR_MERCURY_ISA_VERSION
	.align		4
        /*0040*/ 	.byte	0x03, 0x5f
        /*0042*/ 	.short	0x0101


	//----- nvinfo : EIATTR_VRC_CTA_INIT_COUNT
	.align		4
        /*0044*/ 	.byte	0x02, 0x4a
	.zero		1
	.zero		1


	//----- nvinfo : EIATTR_EXIT_INSTR_OFFSETS
	.align		4
        /*0048*/ 	.byte	0x04, 0x1c
        /*004a*/ 	.short	(.L_67 - .L_66)


	//   ....[0]....
.L_66:
        /*004c*/ 	.word	0x00000040


	//   ....[1]....
        /*0050*/ 	.word	0x000016e0


	//   ....[2]....
        /*0054*/ 	.word	0x00002610


	//   ....[3]....
        /*0058*/ 	.word	0x00002e00


	//   ....[4]....
        /*005c*/ 	.word	0x00003270


	//   ....[5]....
        /*0060*/ 	.word	0x000033f0


	//----- nvinfo : EIATTR_CRS_STACK_SIZE
	.align		4
.L_67:
        /*0064*/ 	.byte	0x04, 0x1e
        /*0066*/ 	.short	(.L_69 - .L_68)
.L_68:
        /*0068*/ 	.word	0x00000000


	//----- nvinfo : EIATTR_CBANK_PARAM_SIZE
	.align		4
.L_69:
        /*006c*/ 	.byte	0x03, 0x19
        /*006e*/ 	.short	0x0010


	//----- nvinfo : EIATTR_PARAM_CBANK
	.align		4
        /*0070*/ 	.byte	0x04, 0x0a
        /*0072*/ 	.short	(.L_71 - .L_70)
	.align		4
.L_70:
        /*0074*/ 	.word	index@(.nv.constant0._Z14softmax_kernelPfii)
        /*0078*/ 	.short	0x0380
        /*007a*/ 	.short	0x0010


	//----- nvinfo : EIATTR_SW_WAR
	.align		4
.L_71:
        /*007c*/ 	.byte	0x04, 0x36
        /*007e*/ 	.short	(.L_73 - .L_72)
.L_72:
        /*0080*/ 	.word	0x00000008
.L_73:


//--------------------- .nv.info._Z15bias_add_kernelPfS_ii --------------------------
	.section	.nv.info._Z15bias_add_kernelPfS_ii,"",@"SHT_CUDA_INFO"
	.sectionflags	@""
	.align	4


	//----- nvinfo : EIATTR_CUDA_API_VERSION
	.align		4
        /*0000*/ 	.byte	0x04, 0x37
        /*0002*/ 	.short	(.L_75 - .L_74)
.L_74:
        /*0004*/ 	.word	0x00000082


	//----- nvinfo : EIATTR_KPARAM_INFO
	.align		4
.L_75:
        /*0008*/ 	.byte	0x04, 0x17
        /*000a*/ 	.short	(.L_77 - .L_76)
.L_76:
        /*000c*/ 	.word	0x00000000
        /*0010*/ 	.short	0x0003
        /*0012*/ 	.short	0x0014
        /*0014*/ 	.byte	0x00, 0xf0, 0x11, 0x00


	//----- nvinfo : EIATTR_KPARAM_INFO
	.align		4
.L_77:
        /*0018*/ 	.byte	0x04, 0x17
        /*001a*/ 	.short	(.L_79 - .L_78)
.L_78:
        /*001c*/ 	.word	0x00000000
        /*0020*/ 	.short	0x0002
        /*0022*/ 	.short	0x0010
        /*0024*/ 	.byte	0x00, 0xf0, 0x11, 0x00


	//----- nvinfo : EIATTR_KPARAM_INFO
	.align		4
.L_79:
        /*0028*/ 	.byte	0x04, 0x17
        /*002a*/ 	.short	(.L_81 - .L_80)
.L_80:
        /*002c*/ 	.word	0x00000000
        /*0030*/ 	.short	0x0001
        /*0032*/ 	.short	0x0008
        /*0034*/ 	.byte	0x00, 0xf5, 0x21, 0x00


	//----- nvinfo : EIATTR_KPARAM_INFO
	.align		4
.L_81:
        /*0038*/ 	.byte	0x04, 0x17
        /*003a*/ 	.short	(.L_83 - .L_82)
.L_82:
        /*003c*/ 	.word	0x00000000
        /*0040*/ 	.short	0x0000
        /*0042*/ 	.short	0x0000
        /*0044*/ 	.byte	0x00, 0xf5, 0x21, 0x00


	//----- nvinfo : EIATTR_SPARSE_MMA_MASK
	.align		4
.L_83:
        /*0048*/ 	.byte	0x03, 0x50
        /*004a*/ 	.short	0x0000


	//----- nvinfo : EIATTR_MAXREG_COUNT
	.align		4
        /*004c*/ 	.byte	0x03, 0x1b
        /*004e*/ 	.short	0x00ff


	//----- nvinfo : EIATTR_MERCURY_ISA_VERSION
	.align		4
        /*0050*/ 	.byte	0x03, 0x5f
        /*0052*/ 	.short	0x0101


	//----- nvinfo : EIATTR_VRC_CTA_INIT_COUNT
	.align		4
        /*0054*/ 	.byte	0x02, 0x4a
	.zero		1
	.zero		1


	//----- nvinfo : EIATTR_EXIT_INSTR_OFFSETS
	.align		4
        /*0058*/ 	.byte	0x04, 0x1c
        /*005a*/ 	.short	(.L_85 - .L_84)


	//   ....[0]....
.L_84:
        /*005c*/ 	.word	0x00000210


	//   ....[1]....
        /*0060*/ 	.word	0x00000310


	//----- nvinfo : EIATTR_CBANK_PARAM_SIZE
	.align		4
.L_85:
        /*0064*/ 	.byte	0x03, 0x19
        /*0066*/ 	.short	0x0018


	//----- nvinfo : EIATTR_PARAM_CBANK
	.align		4
        /*0068*/ 	.byte	0x04, 0x0a
        /*006a*/ 	.short	(.L_87 - .L_86)
	.align		4
.L_86:
        /*006c*/ 	.word	index@(.nv.constant0._Z15bias_add_kernelPfS_ii)
        /*0070*/ 	.short	0x0380
        /*0072*/ 	.short	0x0018


	//----- nvinfo : EIATTR_SW_WAR
	.align		4
.L_87:
        /*0074*/ 	.byte	0x04, 0x36
        /*0076*/ 	.short	(.L_89 - .L_88)
.L_88:
        /*0078*/ 	.word	0x00000008
.L_89:


//--------------------- .nv.info._Z11relu_kernelPfi --------------------------
	.section	.nv.info._Z11relu_kernelPfi,"",@"SHT_CUDA_INFO"
	.sectionflags	@""
	.align	4


	//----- nvinfo : EIATTR_CUDA_API_VERSION
	.align		4
        /*0000*/ 	.byte	0x04, 0x37
        /*0002*/ 	.short	(.L_91 - .L_90)
.L_90:
        /*0004*/ 	.word	0x00000082


	//----- nvinfo : EIATTR_KPARAM_INFO
	.align		4
.L_91:
        /*0008*/ 	.byte	0x04, 0x17
        /*000a*/ 	.short	(.L_93 - .L_92)
.L_92:
        /*000c*/ 	.word	0x00000000
        /*0010*/ 	.short	0x0001
        /*0012*/ 	.short	0x0008
        /*0014*/ 	.byte	0x00, 0xf0, 0x11, 0x00


	//----- nvinfo : EIATTR_KPARAM_INFO
	.align		4
.L_93:
        /*0018*/ 	.byte	0x04, 0x17
        /*001a*/ 	.short	(.L_95 - .L_94)
.L_94:
        /*001c*/ 	.word	0x00000000
        /*0020*/ 	.short	0x0000
        /*0022*/ 	.short	0x0000
        /*0024*/ 	.byte	0x00, 0xf5, 0x21, 0x00


	//----- nvinfo : EIATTR_SPARSE_MMA_MASK
	.align		4
.L_95:
        /*0028*/ 	.byte	0x03, 0x50
        /*002a*/ 	.short	0x0000


	//----- nvinfo : EIATTR_MAXREG_COUNT
	.align		4
        /*002c*/ 	.byte	0x03, 0x1b
        /*002e*/ 	.short	0x00ff


	//----- nvinfo : EIATTR_MERCURY_ISA_VERSION
	.align		4
        /*0030*/ 	.byte	0x03, 0x5f
        /*0032*/ 	.short	0x0101


	//----- nvinfo : EIATTR_VRC_CTA_INIT_COUNT
	.align		4
        /*0034*/ 	.byte	0x02, 0x4a
	.zero		1
	.zero		1


	//----- nvinfo : EIATTR_EXIT_INSTR_OFFSETS
	.align		4
        /*0038*/ 	.byte	0x04, 0x1c
        /*003a*/ 	.short	(.L_97 - .L_96)


	//   ....[0]....
.L_96:
        /*003c*/ 	.word	0x00000070


	//   ....[1]....
        /*0040*/ 	.word	0x000000e0


	//----- nvinfo : EIATTR_CBANK_PARAM_SIZE
	.align		4
.L_97:
        /*0044*/ 	.byte	0x03, 0x19
        /*0046*/ 	.short	0x000c


	//----- nvinfo : EIATTR_PARAM_CBANK
	.align		4
        /*0048*/ 	.byte	0x04, 0x0a
        /*004a*/ 	.short	(.L_99 - .L_98)
	.align		4
.L_98:
        /*004c*/ 	.word	index@(.nv.constant0._Z11relu_kernelPfi)
        /*0050*/ 	.short	0x0380
        /*0052*/ 	.short	0x000c


	//----- nvinfo : EIATTR_SW_WAR
	.align		4
.L_99:
        /*0054*/ 	.byte	0x04, 0x36
        /*0056*/ 	.short	(.L_101 - .L_100)
.L_100:
        /*0058*/ 	.word	0x00000008
.L_101:


//--------------------- .nv.info._Z18matmul_at_b_kernelPfS_S_iii --------------------------
	.section	.nv.info._Z18matmul_at_b_kernelPfS_S_iii,"",@"SHT_CUDA_INFO"
	.sectionflags	@""
	.align	4


	//----- nvinfo : EIATTR_CUDA_API_VERSION
	.align		4
        /*0000*/ 	.byte	0x04, 0x37
        /*0002*/ 	.short	(.L_103 - .L_102)
.L_102:
        /*0004*/ 	.word	0x00000082


	//----- nvinfo : EIATTR_KPARAM_INFO
	.align		4
.L_103:
        /*0008*/ 	.byte	0x04, 0x17
        /*000a*/ 	.short	(.L_105 - .L_104)
.L_104:
        /*000c*/ 	.word	0x00000000
        /*0010*/ 	.short	0x0005
        /*0012*/ 	.short	0x0020
        /*0014*/ 	.byte	0x00, 0xf0, 0x11, 0x00


	//----- nvinfo : EIATTR_KPARAM_INFO
	.align		4
.L_105:
        /*0018*/ 	.byte	0x04, 0x17
        /*001a*/ 	.short	(.L_107 - .L_106)
.L_106:
        /*001c*/ 	.word	0x00000000
        /*0020*/ 	.short	0x0004
        /*0022*/ 	.short	0x001c
        /*0024*/ 	.byte	0x00, 0xf0, 0x11, 0x00


	//----- nvinfo : EIATTR_KPARAM_INFO
	.align		4
.L_107:
        /*0028*/ 	.byte	0x04, 0x17
        /*002a*/ 	.short	(.L_109 - .L_108)
.L_108:
        /*002c*/ 	.word	0x00000000
        /*0030*/ 	.short	0x0003
        /*0032*/ 	.short	0x0018
        /*0034*/ 	.byte	0x00, 0xf0, 0x11, 0x00


	//----- nvinfo : EIATTR_KPARAM_INFO
	.align		4
.L_109:
        /*0038*/ 	.byte	0x04, 0x17
        /*003a*/ 	.short	(.L_111 - .L_110)
.L_110:
        /*003c*/ 	.word	0x00000000
        /*0040*/ 	.short	0x0002
        /*0042*/ 	.short	0x0010
        /*0044*/ 	.byte	0x00, 0xf5, 0x21, 0x00


	//----- nvinfo : EIATTR_KPARAM_INFO
	.align		4
.L_111:
        /*0048*/ 	.byte	0x04, 0x17
        /*004a*/ 	.short	(.L_113 - .L_112)
.L_112:
        /*004c*/ 	.word	0x00000000
        /*0050*/ 	.short	0x0001
        /*0052*/ 	.short	0x0008
        /*0054*/ 	.byte	0x00, 0xf5, 0x21, 0x00


	//----- nvinfo : EIATTR_KPARAM_INFO
	.align		4
.L_113:
        /*0058*/ 	.byte	0x04, 0x17
        /*005a*/ 	.short	(.L_115 - .L_114)
.L_114:
        /*005c*/ 	.word	0x00000000
        /*0060*/ 	.short	0x0000
        /*0062*/ 	.short	0x0000
        /*0064*/ 	.byte	0x00, 0xf5, 0x21, 0x00


	//----- nvinfo : EIATTR_SPARSE_MMA_MASK
	.align		4
.L_115:
        /*0068*/ 	.byte	0x03, 0x50
        /*006a*/ 	.short	0x0000


	//----- nvinfo : EIATTR_MAXREG_COUNT
	.align		4
        /*006c*/ 	.byte	0x03, 0x1b
        /*006e*/ 	.short	0x00ff


	//----- nvinfo : EIATTR_MERCURY_ISA_VERSION
	.align		4
        /*0070*/ 	.byte	0x03, 0x5f
        /*0072*/ 	.short	0x0101


	//----- nvinfo : EIATTR_VRC_CTA_INIT_COUNT
	.align		4
        /*0074*/ 	.byte	0x02, 0x4a
	.zero		1
	.zero		1


	//----- nvinfo : EIATTR_EXIT_INSTR_OFFSETS
	.align		4
        /*0078*/ 	.byte	0x04, 0x1c
        /*007a*/ 	.short	(.L_117 - .L_116)


	//   ....[0]....
.L_116:
        /*007c*/ 	.word	0x000000d0


	//   ....[1]....
        /*0080*/ 	.word	0x000008b0


	//----- nvinfo : EIATTR_CBANK_PARAM_SIZE
	.align		4
.L_117:
        /*0084*/ 	.byte	0x03, 0x19
        /*0086*/ 	.short	0x0024


	//----- nvinfo : EIATTR_PARAM_CBANK
	.align		4
        /*0088*/ 	.byte	0x04, 0x0a
        /*008a*/ 	.short	(.L_119 - .L_118)
	.align		4
.L_118:
        /*008c*/ 	.word	index@(.nv.constant0._Z18matmul_at_b_kernelPfS_S_iii)
        /*0090*/ 	.short	0x0380
        /*0092*/ 	.short	0x0024


	//----- nvinfo : EIATTR_SW_WAR
	.align		4
.L_119:
        /*0094*/ 	.byte	0x04, 0x36
        /*0096*/ 	.short	(.L_121 - .L_120)
.L_120:
        /*0098*/ 	.word	0x00000008
.L_121:


//--------------------- .nv.info._Z18matmul_a_bt_kernelPfS_S_iii --------------------------
	.section	.nv.info._Z18matmul_a_bt_kernelPfS_S_iii,"",@"SHT_CUDA_INFO"
	.sectionflags	@""
	.align	4


	//----- nvinfo : EIATTR_CUDA_API_VERSION
	.align		4
        /*0000*/ 	.byte	0x04, 0x37
        /*0002*/ 	.short	(.L_123 - .L_122)
.L_122:
        /*0004*/ 	.word	0x00000082


	//----- nvinfo : EIATTR_KPARAM_INFO
	.align		4
.L_123:
        /*0008*/ 	.byte	0x04, 0x17
        /*000a*/ 	.short	(.L_125 - .L_124)
.L_124:
        /*000c*/ 	.word	0x00000000
        /*0010*/ 	.short	0x0005
        /*0012*/ 	.short	0x0020
        /*0014*/ 	.byte	0x00, 0xf0, 0x11, 0x00


	//----- nvinfo : EIATTR_KPARAM_INFO
	.align		4
.L_125:
        /*0018*/ 	.byte	0x04, 0x17
        /*001a*/ 	.short	(.L_127 - .L_126)
.L_126:
        /*001c*/ 	.word	0x00000000
        /*0020*/ 	.short	0x0004
        /*0022*/ 	.short	0x001c
        /*0024*/ 	.byte	0x00, 0xf0, 0x11, 0x00


	//----- nvinfo : EIATTR_KPARAM_INFO
	.align		4
.L_127:
        /*0028*/ 	.byte	0x04, 0x17
        /*002a*/ 	.short	(.L_129 - .L_128)
.L_128:
        /*002c*/ 	.word	0x00000000
        /*0030*/ 	.short	0x0003
        /*0032*/ 	.short	0x0018
        /*0034*/ 	.byte	0x00, 0xf0, 0x11, 0x00


	//----- nvinfo : EIATTR_KPARAM_INFO
	.align		4
.L_129:
        /*0038*/ 	.byte	0x04, 0x17
        /*003a*/ 	.short	(.L_131 - .L_130)
.L_130:
        /*003c*/ 	.word	0x00000000
        /*0040*/ 	.short	0x0002
        /*0042*/ 	.short	0x0010
        /*0044*/ 	.byte	0x00, 0xf5, 0x21, 0x00


	//----- nvinfo : EIATTR_KPARAM_INFO
	.align		4
.L_131:
        /*0048*/ 	.byte	0x04, 0x17
        /*004a*/ 	.short	(.L_133 - .L_132)
.L_132:
        /*004c*/ 	.word	0x00000000
        /*0050*/ 	.short	0x0001
        /*0052*/ 	.short	0x0008
        /*0054*/ 	.byte	0x00, 0xf5, 0x21, 0x00


	//----- nvinfo : EIATTR_KPARAM_INFO
	.align		4
.L_133:
        /*0058*/ 	.byte	0x04, 0x17
        /*005a*/ 	.short	(.L_135 - .L_134)
.L_134:
        /*005c*/ 	.word	0x00000000
        /*0060*/ 	.short	0x0000
        /*0062*/ 	.short	0x0000
        /*0064*/ 	.byte	0x00, 0xf5, 0x21, 0x00


	//----- nvinfo : EIATTR_SPARSE_MMA_MASK
	.align		4
.L_135:
        /*0068*/ 	.byte	0x03, 0x50
        /*006a*/ 	.short	0x0000


	//----- nvinfo : EIATTR_MAXREG_COUNT
	.align		4
        /*006c*/ 	.byte	0x03, 0x1b
        /*006e*/ 	.short	0x00ff


	//----- nvinfo : EIATTR_MERCURY_ISA_VERSION
	.align		4
        /*0070*/ 	.byte	0x03, 0x5f
        /*0072*/ 	.short	0x0101


	//----- nvinfo : EIATTR_VRC_CTA_INIT_COUNT
	.align		4
        /*0074*/ 	.byte	0x02, 0x4a
	.zero		1
	.zero		1


	//----- nvinfo : EIATTR_EXIT_INSTR_OFFSETS
	.align		4
        /*0078*/ 	.byte	0x04, 0x1c
        /*007a*/ 	.short	(.L_137 - .L_136)


	//   ....[0]....
.L_136:
        /*007c*/ 	.word	0x000000d0


	//   ....[1]....
        /*0080*/ 	.word	0x00000be0


	//----- nvinfo : EIATTR_CBANK_PARAM_SIZE
	.align		4
.L_137:
        /*0084*/ 	.byte	0x03, 0x19
        /*0086*/ 	.short	0x0024


	//----- nvinfo : EIATTR_PARAM_CBANK
	.align		4
        /*0088*/ 	.byte	0x04, 0x0a
        /*008a*/ 	.short	(.L_139 - .L_138)
	.align		4
.L_138:
        /*008c*/ 	.word	index@(.nv.constant0._Z18matmul_a_bt_kernelPfS_S_iii)
        /*0090*/ 	.short	0x0380
        /*0092*/ 	.short	0x0024


	//----- nvinfo : EIATTR_SW_WAR
	.align		4
.L_139:
        /*0094*/ 	.byte	0x04, 0x36
        /*0096*/ 	.short	(.L_141 - .L_140)
.L_140:
        /*0098*/ 	.word	0x00000008
.L_141:


//--------------------- .nv.info._Z17matmul_a_b_kernelPfS_S_iii --------------------------
	.section	.nv.info._Z17matmul_a_b_kernelPfS_S_iii,"",@"SHT_CUDA_INFO"
	.sectionflags	@""
	.align	4


	//----- nvinfo : EIATTR_CUDA_API_VERSION
	.align		4
        /*0000*/ 	.byte	0x04, 0x37
        /*0002*/ 	.short	(.L_143 - .L_142)
.L_142:
        /*0004*/ 	.word	0x00000082


	//----- nvinfo : EIATTR_KPARAM_INFO
	.align		4
.L_143:
        /*0008*/ 	.byte	0x04, 0x17
        /*000a*/ 	.short	(.L_145 - .L_144)
.L_144:
        /*000c*/ 	.word	0x00000000
        /*0010*/ 	.short	0x0005
        /*0012*/ 	.short	0x0020
        /*0014*/ 	.byte	0x00, 0xf0, 0x11, 0x00


	//----- nvinfo : EIATTR_KPARAM_INFO
	.align		4
.L_145:
        /*0018*/ 	.byte	0x04, 0x17
        /*001a*/ 	.short	(.L_147 - .L_146)
.L_146:
        /*001c*/ 	.word	0x00000000
        /*0020*/ 	.short	0x0004
        /*0022*/ 	.short	0x001c
        /*0024*/ 	.byte	0x00, 0xf0, 0x11, 0x00


	//----- nvinfo : EIATTR_KPARAM_INFO
	.align		4
.L_147:
        /*0028*/ 	.byte	0x04, 0x17
        /*002a*/ 	.short	(.L_149 - .L_148)
.L_148:
        /*002c*/ 	.word	0x00000000
        /*0030*/ 	.short	0x0003
        /*0032*/ 	.short	0x0018
        /*0034*/ 	.byte	0x00, 0xf0, 0x11, 0x00


	//----- nvinfo : EIATTR_KPARAM_INFO
	.align		4
.L_149:
        /*0038*/ 	.byte	0x04, 0x17
        /*003a*/ 	.short	(.L_151 - .L_150)
.L_150:
        /*003c*/ 	.word	0x00000000
        /*0040*/ 	.short	0x0002
        /*0042*/ 	.short	0x0010
        /*0044*/ 	.byte	0x00, 0xf5, 0x21, 0x00


	//----- nvinfo : EIATTR_KPARAM_INFO
	.align		4
.L_151:
        /*0048*/ 	.byte	0x04, 0x17
        /*004a*/ 	.short	(.L_153 - .L_152)
.L_152:
        /*004c*/ 	.word	0x00000000
        /*0050*/ 	.short	0x0001
        /*0052*/ 	.short	0x0008
        /*0054*/ 	.byte	0x00, 0xf5, 0x21, 0x00


	//----- nvinfo : EIATTR_KPARAM_INFO
	.align		4
.L_153:
        /*0058*/ 	.byte	0x04, 0x17
        /*005a*/ 	.short	(.L_155 - .L_154)
.L_154:
        /*005c*/ 	.word	0x00000000
        /*0060*/ 	.short	0x0000
        /*0062*/ 	.short	0x0000
        /*0064*/ 	.byte	0x00, 0xf5, 0x21, 0x00


	//----- nvinfo : EIATTR_SPARSE_MMA_MASK
	.align		4
.L_155:
        /*0068*/ 	.byte	0x03, 0x50
        /*006a*/ 	.short	0x0000


	//----- nvinfo : EIATTR_MAXREG_COUNT
	.align		4
        /*006c*/ 	.byte	0x03, 0x1b
        /*006e*/ 	.short	0x00ff


	//----- nvinfo : EIATTR_MERCURY_ISA_VERSION
	.align		4
        /*0070*/ 	.byte	0x03, 0x5f
        /*0072*/ 	.short	0x0101


	//----- nvinfo : EIATTR_VRC_CTA_INIT_COUNT
	.align		4
        /*0074*/ 	.byte	0x02, 0x4a
	.zero		1
	.zero		1


	//----- nvinfo : EIATTR_EXIT_INSTR_OFFSETS
	.align		4
        /*0078*/ 	.byte	0x04, 0x1c
        /*007a*/ 	.short	(.L_157 - .L_156)


	//   ....[0]....
.L_156:
        /*007c*/ 	.word	0x000000d0


	//   ....[1]....
        /*0080*/ 	.word	0x000008f0


	//----- nvinfo : EIATTR_CBANK_PARAM_SIZE
	.align		4
.L_157:
        /*0084*/ 	.byte	0x03, 0x19
        /*0086*/ 	.short	0x0024


	//----- nvinfo : EIATTR_PARAM_CBANK
	.align		4
        /*0088*/ 	.byte	0x04, 0x0a
        /*008a*/ 	.short	(.L_159 - .L_158)
	.align		4
.L_158:
        /*008c*/ 	.word	index@(.nv.constant0._Z17matmul_a_b_kernelPfS_S_iii)
        /*0090*/ 	.short	0x0380
        /*0092*/ 	.short	0x0024


	//----- nvinfo : EIATTR_SW_WAR
	.align		4
.L_159:
        /*0094*/ 	.byte	0x04, 0x36
        /*0096*/ 	.short	(.L_161 - .L_160)
.L_160:
        /*0098*/ 	.word	0x00000008
.L_161:


//--------------------- .nv.callgraph             --------------------------
	.section	.nv.callgraph,"",@"SHT_CUDA_CALLGRAPH"
	.align	4
	.sectionentsize	8
	.align		4
        /*0000*/ 	.word	0x00000000
	.align		4
        /*0004*/ 	.word	0xffffffff
	.align		4
        /*0008*/ 	.word	0x00000000
	.align		4
        /*000c*/ 	.word	0xfffffffe
	.align		4
        /*0010*/ 	.word	0x00000000
	.align		4
        /*0014*/ 	.word	0xfffffffd
	.align		4
        /*0018*/ 	.word	0x00000000
	.align		4
        /*001c*/ 	.word	0xfffffffc


//--------------------- .text._Z21clip_gradients_kernelPfif --------------------------
	.section	.text._Z21clip_gradients_kernelPfif,"ax",@progbits
	.align	128
        .global         _Z21clip_gradients_kernelPfif
        .type           _Z21clip_gradients_kernelPfif,@function
        .size           _Z21clip_gradients_kernelPfif,(.L_x_75 - _Z21clip_gradients_kernelPfif)
        .other          _Z21clip_gradients_kernelPfif,@"STO_CUDA_ENTRY STV_DEFAULT"
_Z21clip_gradients_kernelPfif:
.text._Z21clip_gradients_kernelPfif:
[----:B------:R-:W-:Y:S01]  /*0000*/  LDC R1, c[0x0][0x37c] ;  /* 0x0000df00ff017b82 */ /* 0x000fe20000000800 */
[----:B------:R-:W0:Y:S07]  /*0010*/  S2R R0, SR_TID.X ;  /* 0x0000000000007919 */ /* 0x000e2e0000002100 */
[----:B------:R-:W0:Y:S01]  /*0020*/  S2UR UR4, SR_CTAID.X ;  /* 0x00000000000479c3 */ /* 0x000e220000002500 */
[----:B------:R-:W1:Y:S07]  /*0030*/  LDCU UR5, c[0x0][0x388] ;  /* 0x00007100ff0577ac */ /* 0x000e6e0008000800 */
[----:B------:R-:W0:Y:S02]  /*0040*/  LDC R5, c[0x0][0x360] ;  /* 0x0000d800ff057b82 */ /* 0x000e240000000800 */
[----:B0-----:R-:W-:-:S05]  /*0050*/  IMAD R5, R5, UR4, R0 ;  /* 0x0000000405057c24 */ /* 0x001fca000f8e0200 */
[----:B-1----:R-:W-:-:S13]  /*0060*/  ISETP.GE.AND P0, PT, R5, UR5, PT ;  /* 0x0000000505007c0c */ /* 0x002fda000bf06270 */
[----:B------:R-:W-:Y:S05]  /*0070*/  @P0 EXIT ;  /* 0x000000000000094d */ /* 0x000fea0003800000 */
[----:B------:R-:W0:Y:S01]  /*0080*/  LDC.64 R2, c[0x0][0x380] ;  /* 0x0000e000ff027b82 */ /* 0x000e220000000a00 */
[----:B------:R-:W1:Y:S01]  /*0090*/  LDCU.64 UR4, c[0x0][0x358] ;  /* 0x00006b00ff0477ac */ /* 0x000e620008000a00 */
[----:B0-----:R-:W-:-:S06]  /*00a0*/  IMAD.WIDE R2, R5, 0x4, R2 ;  /* 0x0000000405027825 */ /* 0x001fcc00078e0202 */
[----:B------:R-:W0:Y:S01]  /*00b0*/  LDC R5, c[0x0][0x38c] ;  /* 0x0000e300ff057b82 */ /* 0x000e220000000800 */
[----:B-1----:R-:W0:Y:S02]  /*00c0*/  LDG.E R0, desc[UR4][R2.64] ;  /* 0x0000000402007981 */ /* 0x002e24000c1e1900 */
[----:B0-----:R-:W-:-:S13]  /*00d0*/  FSETP.GT.AND P0, PT, R0, R5, PT ;  /* 0x000000050000720b */ /* 0x001fda0003f04000 */
[----:B------:R0:W-:Y:S01]  /*00e0*/  @P0 STG.E desc[UR4][R2.64], R5 ;  /* 0x0000000502000986 */ /* 0x0001e2000c101904 */
[----:B------:R-:W-:Y:S05]  /*00f0*/  @P0 EXIT ;  /* 0x000000000000094d */ /* 0x000fea0003800000 */
[----:B------:R-:W-:-:S13]  /*0100*/  FSETP.GEU.AND P0, PT, R0, -R5, PT ;  /* 0x800000050000720b */ /* 0x000fda0003f0e000 */
[----:B------:R-:W-:Y:S05]  /*0110*/  @P0 EXIT ;  /* 0x000000000000094d */ /* 0x000fea0003800000 */
[----:B0-----:R-:W-:-:S05]  /*0120*/  FADD R5, -R5, -RZ ;  /* 0x800000ff05057221 */ /* 0x001fca0000000100 */
[----:B------:R-:W-:Y:S01]  /*0130*/  STG.E desc[UR4][R2.64], R5 ;  /* 0x0000000502007986 */ /* 0x000fe2000c101904 */
[----:B------:R-:W-:Y:S05]  /*0140*/  EXIT ;  /* 0x000000000000794d */ /* 0x000fea0003800000 */
.L_x_0:
[----:B------:R-:W-:-:S00]  /*0150*/  BRA `(.L_x_0) ;  /* 0xfffffffc00fc7947 */ /* 0x000fc0000383ffff */
[----:B------:R-:W-:-:S00]  /*0160*/  NOP ;  /* 0x0000000000007918 */ /* 0x000fc00000000000 */
        /* <DEDUP_REMOVED lines=9> */
.L_x_75:


//--------------------- .text._Z14softmax_kernelPfii --------------------------
	.section	.text._Z14softmax_kernelPfii,"ax",@progbits
	.align	128
        .global         _Z14softmax_kernelPfii
        .type           _Z14softmax_kernelPfii,@function
        .size           _Z14softmax_kernelPfii,(.L_x_74 - _Z14softmax_kernelPfii)
        .other          _Z14softmax_kernelPfii,@"STO_CUDA_ENTRY STV_DEFAULT"
_Z14softmax_kernelPfii:
.text._Z14softmax_kernelPfii:
[----:B------:R-:W-:Y:S08]  /*0000*/  LDC R1, c[0x0][0x37c] ;  /* 0x0000df00ff017b82 */ /* 0x000ff00000000800 */
[----:B------:R-:W0:Y:S08]  /*0010*/  S2UR UR4, SR_CTAID.X ;  /* 0x00000000000479c3 */ /* 0x000e300000002500 */
[----:B------:R-:W0:Y:S02]  /*0020*/  LDC R0, c[0x0][0x388] ;  /* 0x0000e200ff007b82 */ /* 0x000e240000000800 */
[----:B0-----:R-:W-:-:S13]  /*0030*/  ISETP.LE.AND P0, PT, R0, UR4, PT ;  /* 0x0000000400007c0c */ /* 0x001fda000bf03270 */
[----:B------:R-:W-:Y:S05]  /*0040*/  @P0 EXIT ;  /* 0x000000000000094d */ /* 0x000fea0003800000 */
[----:B------:R-:W0:Y:S01]  /*0050*/  LDC R3, c[0x0][0x38c] ;  /* 0x0000e300ff037b82 */ /* 0x000e220000000800 */
[----:B------:R-:W1:Y:S07]  /*0060*/  LDCU.64 UR8, c[0x0][0x358] ;  /* 0x00006b00ff0877ac */ /* 0x000e6e0008000a00 */
[----:B------:R-:W2:Y:S01]  /*0070*/  LDC.64 R6, c[0x0][0x380] ;  /* 0x0000e000ff067b82 */ /* 0x000ea20000000a00 */
[----:B0-----:R-:W-:-:S04]  /*0080*/  IMAD R2, R3, UR4, RZ ;  /* 0x0000000403027c24 */ /* 0x001fc8000f8e02ff */
[----:B--2---:R-:W-:-:S05]  /*0090*/  IMAD.WIDE R4, R2, 0x4, R6 ;  /* 0x0000000402047825 */ /* 0x004fca00078e0206 */
[----:B-1----:R0:W5:Y:S01]  /*00a0*/  LDG.E R0, desc[UR8][R4.64] ;  /* 0x0000000804007981 */ /* 0x002162000c1e1900 */
[----:B------:R-:W-:-:S13]  /*00b0*/  ISETP.GE.AND P0, PT, R3, 0x2, PT ;  /* 0x000000020300780c */ /* 0x000fda0003f06270 */
[----:B0-----:R-:W-:Y:S05]  /*00c0*/  @!P0 BRA `(.L_x_1) ;  /* 0x0000000400a88947 */ /* 0x001fea0003800000 */
[C---:B------:R-:W-:Y:S01]  /*00d0*/  IADD3 R4, PT, PT, R3.reuse, -0x2, RZ ;  /* 0xfffffffe03047810 */ /* 0x040fe20007ffe0ff */
[----:B------:R-:W-:Y:S01]  /*00e0*/  UMOV UR4, 0x1 ;  /* 0x0000000100047882 */ /* 0x000fe20000000000 */
[----:B------:R-:W-:Y:S02]  /*00f0*/  IADD3 R3, PT, PT, R3, -0x1, RZ ;  /* 0xffffffff03037810 */ /* 0x000fe40007ffe0ff */
[----:B------:R-:W-:Y:S02]  /*0100*/  ISETP.GE.U32.AND P0, PT, R4, 0xf, PT ;  /* 0x0000000f0400780c */ /* 0x000fe40003f06070 */
[----:B------:R-:W-:-:S11]  /*0110*/  LOP3.LUT R19, R3, 0xf, RZ, 0xc0, !PT ;  /* 0x0000000f03137812 */ /* 0x000fd600078ec0ff */
[----:B------:R-:W-:Y:S05]  /*0120*/  @!P0 BRA `(.L_x_2) ;  /* 0x00000000009c8947 */ /* 0x000fea0003800000 */
[----:B------:R-:W-:Y:S01]  /*0130*/  IADD3 R5, PT, PT, R2, 0x1, RZ ;  /* 0x0000000102057810 */ /* 0x000fe20007ffe0ff */
[----:B------:R-:W-:-:S04]  /*0140*/  UMOV UR4, URZ ;  /* 0x000000ff00047c82 */ /* 0x000fc80008000000 */
[----:B------:R-:W-:Y:S01]  /*0150*/  IMAD.WIDE.U32 R4, R5, 0x4, R6 ;  /* 0x0000000405047825 */ /* 0x000fe200078e0006 */
[----:B------:R-:W-:Y:S02]  /*0160*/  LOP3.LUT R6, R3, 0xfffffff0, RZ, 0xc0, !PT ;  /* 0xfffffff003067812 */ /* 0x000fe400078ec0ff */
[----:B------:R-:W-:Y:S02]  /*0170*/  IADD3 R12, P0, PT, R4, 0x20, RZ ;  /* 0x00000020040c7810 */ /* 0x000fe40007f1e0ff */
[----:B------:R-:W-:Y:S02]  /*0180*/  IADD3 R6, PT, PT, -R6, RZ, RZ ;  /* 0x000000ff06067210 */ /* 0x000fe40007ffe1ff */
[----:B------:R-:W-:-:S09]  /*0190*/  IADD3.X R5, PT, PT, RZ, R5, RZ, P0, !PT ;  /* 0x00000005ff057210 */ /* 0x000fd200007fe4ff */
.L_x_3:
[----:B------:R-:W-:-:S05]  /*01a0*/  MOV R4, R12 ;  /* 0x0000000c00047202 */ /* 0x000fca0000000f00 */
[----:B------:R-:W2:Y:S04]  /*01b0*/  LDG.E R11, desc[UR8][R4.64+-0x20] ;  /* 0xffffe008040b7981 */ /* 0x000ea8000c1e1900 */
[----:B------:R-:W2:Y:S04]  /*01c0*/  LDG.E R12, desc[UR8][R4.64+-0x1c] ;  /* 0xffffe408040c7981 */ /* 0x000ea8000c1e1900 */
[----:B------:R-:W3:Y:S04]  /*01d0*/  LDG.E R14, desc[UR8][R4.64+-0x18] ;  /* 0xffffe808040e7981 */ /* 0x000ee8000c1e1900 */
[----:B------:R-:W3:Y:S04]  /*01e0*/  LDG.E R13, desc[UR8][R4.64+-0x14] ;  /* 0xffffec08040d7981 */ /* 0x000ee8000c1e1900 */
[----:B------:R-:W4:Y:S04]  /*01f0*/  LDG.E R16, desc[UR8][R4.64+-0x10] ;  /* 0xfffff00804107981 */ /* 0x000f28000c1e1900 */
        /* <DEDUP_REMOVED lines=10> */
[----:B------:R0:W4:Y:S01]  /*02a0*/  LDG.E R7, desc[UR8][R4.64+0x1c] ;  /* 0x00001c0804077981 */ /* 0x000122000c1e1900 */
[----:B------:R-:W-:Y:S01]  /*02b0*/  IADD3 R6, PT, PT, R6, 0x10, RZ ;  /* 0x0000001006067810 */ /* 0x000fe20007ffe0ff */
[----:B------:R-:W-:-:S03]  /*02c0*/  UIADD3 UR4, UPT, UPT, UR4, 0x10, URZ ;  /* 0x0000001004047890 */ /* 0x000fc6000fffe0ff */
[----:B------:R-:W-:Y:S02]  /*02d0*/  ISETP.NE.AND P0, PT, R6, RZ, PT ;  /* 0x000000ff0600720c */ /* 0x000fe40003f05270 */
[----:B--2--5:R-:W-:Y:S02]  /*02e0*/  FMNMX3 R11, R0, R11, R12, !PT ;  /* 0x0000000b000b7276 */ /* 0x024fe4000780000c */
[----:B------:R-:W-:-:S04]  /*02f0*/  IADD3 R12, P1, PT, R4, 0x40, RZ ;  /* 0x00000040040c7810 */ /* 0x000fc80007f3e0ff */
[----:B0-----:R-:W-:Y:S02]  /*0300*/  IADD3.X R5, PT, PT, RZ, R5, RZ, P1, !PT ;  /* 0x00000005ff057210 */ /* 0x001fe40000ffe4ff */
[----:B---3--:R-:W-:-:S04]  /*0310*/  FMNMX3 R11, R11, R14, R13, !PT ;  /* 0x0000000e0b0b7276 */ /* 0x008fc8000780000d */
[----:B----4-:R-:W-:-:S04]  /*0320*/  FMNMX3 R11, R11, R16, R15, !PT ;  /* 0x000000100b0b7276 */ /* 0x010fc8000780000f */
[----:B------:R-:W-:-:S04]  /*0330*/  FMNMX3 R11, R11, R18, R17, !PT ;  /* 0x000000120b0b7276 */ /* 0x000fc80007800011 */
[----:B------:R-:W-:-:S04]  /*0340*/  FMNMX3 R11, R11, R20, R21, !PT ;  /* 0x000000140b0b7276 */ /* 0x000fc80007800015 */
[----:B------:R-:W-:-:S04]  /*0350*/  FMNMX3 R11, R11, R22, R23, !PT ;  /* 0x000000160b0b7276 */ /* 0x000fc80007800017 */
[----:B------:R-:W-:-:S04]  /*0360*/  FMNMX3 R9, R11, R9, R10, !PT ;  /* 0x000000090b097276 */ /* 0x000fc8000780000a */
[----:B------:R-:W-:Y:S01]  /*0370*/  FMNMX3 R0, R9, R8, R7, !PT ;  /* 0x0000000809007276 */ /* 0x000fe20007800007 */
[----:B------:R-:W-:Y:S06]  /*0380*/  @P0 BRA `(.L_x_3) ;  /* 0xfffffffc00840947 */ /* 0x000fec000383ffff */
[----:B------:R-:W-:-:S12]  /*0390*/  UIADD3 UR4, UPT, UPT, UR4, 0x1, URZ ;  /* 0x0000000104047890 */ /* 0x000fd8000fffe0ff */
.L_x_2:
[----:B------:R-:W-:-:S13]  /*03a0*/  ISETP.NE.AND P0, PT, R19, RZ, PT ;  /* 0x000000ff1300720c */ /* 0x000fda0003f05270 */
[----:B------:R-:W-:Y:S05]  /*03b0*/  @!P0 BRA `(.L_x_1) ;  /* 0x0000000000ec8947 */ /* 0x000fea0003800000 */
[----:B------:R-:W-:Y:S02]  /*03c0*/  ISETP.GE.U32.AND P0, PT, R19, 0x8, PT ;  /* 0x000000081300780c */ /* 0x000fe40003f06070 */
[----:B------:R-:W-:-:S04]  /*03d0*/  LOP3.LUT R15, R3, 0x7, RZ, 0xc0, !PT ;  /* 0x00000007030f7812 */ /* 0x000fc800078ec0ff */
[----:B------:R-:W-:-:S07]  /*03e0*/  ISETP.NE.AND P1, PT, R15, RZ, PT ;  /* 0x000000ff0f00720c */ /* 0x000fce0003f25270 */
[----:B------:R-:W-:Y:S06]  /*03f0*/  @!P0 BRA `(.L_x_4) ;  /* 0x0000000000548947 */ /* 0x000fec0003800000 */
[----:B------:R-:W0:Y:S01]  /*0400*/  LDC.64 R10, c[0x0][0x380] ;  /* 0x0000e000ff0a7b82 */ /* 0x000e220000000a00 */
[C---:B------:R-:W-:Y:S02]  /*0410*/  IADD3 R8, P0, PT, R2.reuse, UR4, RZ ;  /* 0x0000000402087c10 */ /* 0x040fe4000ff1e0ff */
[----:B------:R-:W-:Y:S02]  /*0420*/  IADD3 R5, PT, PT, R2, UR4, RZ ;  /* 0x0000000402057c10 */ /* 0x000fe4000fffe0ff */
[----:B------:R-:W-:-:S03]  /*0430*/  IADD3.X R9, PT, PT, RZ, RZ, RZ, P0, !PT ;  /* 0x000000ffff097210 */ /* 0x000fc600007fe4ff */
[----:B------:R-:W1:Y:S01]  /*0440*/  LDC.64 R6, c[0x0][0x380] ;  /* 0x0000e000ff067b82 */ /* 0x000e620000000a00 */
[----:B0-----:R-:W-:Y:S01]  /*0450*/  LEA R4, P0, R8, R10, 0x2 ;  /* 0x0000000a08047211 */ /* 0x001fe200078010ff */
[----:B-1----:R-:W-:-:S03]  /*0460*/  IMAD.WIDE.U32 R6, R5, 0x4, R6 ;  /* 0x0000000405067825 */ /* 0x002fc600078e0006 */
[----:B------:R-:W-:-:S03]  /*0470*/  LEA.HI.X R5, R8, R11, R9, 0x2, P0 ;  /* 0x0000000b08057211 */ /* 0x000fc600000f1409 */
[----:B------:R-:W2:Y:S04]  /*0480*/  LDG.E R7, desc[UR8][R6.64] ;  /* 0x0000000806077981 */ /* 0x000ea8000c1e1900 */
[----:B------:R-:W2:Y:S04]  /*0490*/  LDG.E R8, desc[UR8][R4.64+0x4] ;  /* 0x0000040804087981 */ /* 0x000ea8000c1e1900 */
[----:B------:R-:W3:Y:S04]  /*04a0*/  LDG.E R9, desc[UR8][R4.64+0x8] ;  /* 0x0000080804097981 */ /* 0x000ee8000c1e1900 */
[----:B------:R-:W3:Y:S04]  /*04b0*/  LDG.E R10, desc[UR8][R4.64+0xc] ;  /* 0x00000c08040a7981 */ /* 0x000ee8000c1e1900 */
[----:B------:R-:W4:Y:S04]  /*04c0*/  LDG.E R11, desc[UR8][R4.64+0x10] ;  /* 0x00001008040b7981 */ /* 0x000f28000c1e1900 */
[----:B------:R-:W4:Y:S04]  /*04d0*/  LDG.E R12, desc[UR8][R4.64+0x14] ;  /* 0x00001408040c7981 */ /* 0x000f28000c1e1900 */
[----:B------:R-:W4:Y:S04]  /*04e0*/  LDG.E R13, desc[UR8][R4.64+0x18] ;  /* 0x00001808040d7981 */ /* 0x000f28000c1e1900 */
[----:B------:R-:W4:Y:S01]  /*04f0*/  LDG.E R14, desc[UR8][R4.64+0x1c] ;  /* 0x00001c08040e7981 */ /* 0x000f22000c1e1900 */
[----:B------:R-:W-:Y:S01]  /*0500*/  UIADD3 UR4, UPT, UPT, UR4, 0x8, URZ ;  /* 0x0000000804047890 */ /* 0x000fe2000fffe0ff */
[----:B--2--5:R-:W-:-:S04]  /*0510*/  FMNMX3 R8, R0, R7, R8, !PT ;  /* 0x0000000700087276 */ /* 0x024fc80007800008 */
[----:B---3--:R-:W-:-:S04]  /*0520*/  FMNMX3 R8, R8, R9, R10, !PT ;  /* 0x0000000908087276 */ /* 0x008fc8000780000a */
[----:B----4-:R-:W-:-:S04]  /*0530*/  FMNMX3 R8, R8, R11, R12, !PT ;  /* 0x0000000b08087276 */ /* 0x010fc8000780000c */
[----:B------:R-:W-:-:S07]  /*0540*/  FMNMX3 R0, R8, R13, R14, !PT ;  /* 0x0000000d08007276 */ /* 0x000fce000780000e */
.L_x_4:
        /* <DEDUP_REMOVED lines=16> */
[----:B------:R-:W3:Y:S01]  /*0650*/  LDG.E R10, desc[UR8][R6.64+0xc] ;  /* 0x00000c08060a7981 */ /* 0x000ee2000c1e1900 */
[----:B------:R-:W-:Y:S01]  /*0660*/  UIADD3 UR4, UPT, UPT, UR4, 0x4, URZ ;  /* 0x0000000404047890 */ /* 0x000fe2000fffe0ff */
[----:B--2--5:R-:W-:-:S04]  /*0670*/  FMNMX3 R0, R0, R5, R8, !PT ;  /* 0x0000000500007276 */ /* 0x024fc80007800008 */
[----:B---3--:R-:W-:-:S07]  /*0680*/  FMNMX3 R0, R0, R9, R10, !PT ;  /* 0x0000000900007276 */ /* 0x008fce000780000a */
.L_x_5:
[----:B------:R-:W-:Y:S05]  /*0690*/  @!P1 BRA `(.L_x_1) ;  /* 0x0000000000349947 */ /* 0x000fea0003800000 */
[----:B------:R-:W0:Y:S01]  /*06a0*/  LDC.64 R4, c[0x0][0x380] ;  /* 0x0000e000ff047b82 */ /* 0x000e220000000a00 */
[----:B------:R-:W-:Y:S02]  /*06b0*/  IADD3 R7, PT, PT, R2, UR4, RZ ;  /* 0x0000000402077c10 */ /* 0x000fe4000fffe0ff */
[----:B------:R-:W-:-:S03]  /*06c0*/  IADD3 R3, PT, PT, -R3, RZ, RZ ;  /* 0x000000ff03037210 */ /* 0x000fc60007ffe1ff */
[----:B0-----:R-:W-:-:S05]  /*06d0*/  IMAD.WIDE.U32 R4, R7, 0x4, R4 ;  /* 0x0000000407047825 */ /* 0x001fca00078e0004 */
[----:B------:R-:W-:-:S07]  /*06e0*/  MOV R7, R5 ;  /* 0x0000000500077202 */ /* 0x000fce0000000f00 */
.L_x_6:
[----:B------:R-:W-:-:S06]  /*06f0*/  MOV R5, R7 ;  /* 0x0000000700057202 */ /* 0x000fcc0000000f00 */
[----:B------:R0:W2:Y:S01]  /*0700*/  LDG.E R5, desc[UR8][R4.64] ;  /* 0x0000000804057981 */ /* 0x0000a2000c1e1900 */
[----:B------:R-:W-:-:S04]  /*0710*/  IADD3 R3, PT, PT, R3, 0x1, RZ ;  /* 0x0000000103037810 */ /* 0x000fc80007ffe0ff */
[----:B------:R-:W-:Y:S02]  /*0720*/  ISETP.NE.AND P0, PT, R3, RZ, PT ;  /* 0x000000ff0300720c */ /* 0x000fe40003f05270 */
[----:B0-----:R-:W-:-:S04]  /*0730*/  IADD3 R4, P1, PT, R4, 0x4, RZ ;  /* 0x0000000404047810 */ /* 0x001fc80007f3e0ff */
[----:B------:R-:W-:Y:S02]  /*0740*/  IADD3.X R7, PT, PT, RZ, R7, RZ, P1, !PT ;  /* 0x00000007ff077210 */ /* 0x000fe40000ffe4ff */
[----:B--2--5:R-:W-:-:S05]  /*0750*/  FMNMX R0, R5, R0, !PT ;  /* 0x0000000005007209 */ /* 0x024fca0007800000 */
[----:B------:R-:W-:Y:S05]  /*0760*/  @P0 BRA `(.L_x_6) ;  /* 0xfffffffc00e00947 */ /* 0x000fea000383ffff */
.L_x_1:
[----:B------:R-:W0:Y:S01]  /*0770*/  LDCU UR5, c[0x0][0x38c] ;  /* 0x00007180ff0577ac */ /* 0x000e220008000800 */
[----:B------:R-:W-:Y:S01]  /*0780*/  HFMA2 R3, -RZ, RZ, 0, 0 ;  /* 0x00000000ff037431 */ /* 0x000fe200000001ff */
[----:B0-----:R-:W-:-:S09]  /*0790*/  UISETP.GE.AND UP0, UPT, UR5, 0x1, UPT ;  /* 0x000000010500788c */ /* 0x001fd2000bf06270 */
[----:B------:R-:W-:Y:S05]  /*07a0*/  BRA.U !UP0, `(.L_x_7) ;  /* 0x0000000d08c47547 */ /* 0x000fea000b800000 */
[----:B------:R-:W-:Y:S01]  /*07b0*/  UISETP.GE.U32.AND UP1, UPT, UR5, 0x8, UPT ;  /* 0x000000080500788c */ /* 0x000fe2000bf26070 */
[----:B------:R-:W-:Y:S01]  /*07c0*/  MOV R3, RZ ;  /* 0x000000ff00037202 */ /* 0x000fe20000000f00 */
[----:B------:R-:W-:Y:S01]  /*07d0*/  ULOP3.LUT UR6, UR5, 0x7, URZ, 0xc0, !UPT ;  /* 0x0000000705067892 */ /* 0x000fe2000f8ec0ff */
[----:B------:R-:W-:-:S03]  /*07e0*/  UMOV UR4, URZ ;  /* 0x000000ff00047c82 */ /* 0x000fc60008000000 */
[----:B------:R-:W-:-:S03]  /*07f0*/  UISETP.NE.AND UP0, UPT, UR6, URZ, UPT ;  /* 0x000000ff0600728c */ /* 0x000fc6000bf05270 */
[----:B------:R-:W-:Y:S08]  /*0800*/  BRA.U !UP1, `(.L_x_8) ;  /* 0x0000000509c07547 */ /* 0x000ff0000b800000 */
[----:B------:R-:W0:Y:S01]  /*0810*/  LDC.64 R4, c[0x0][0x380] ;  /* 0x0000e000ff047b82 */ /* 0x000e220000000a00 */
[----:B------:R-:W-:Y:S01]  /*0820*/  ULOP3.LUT UR4, UR5, 0x7ffffff8, URZ, 0xc0, !UPT ;  /* 0x7ffffff805047892 */ /* 0x000fe2000f8ec0ff */
[----:B------:R-:W-:-:S03]  /*0830*/  MOV R3, RZ ;  /* 0x000000ff00037202 */ /* 0x000fc60000000f00 */
[----:B------:R-:W-:Y:S01]  /*0840*/  UIADD3 UR5, UPT, UPT, -UR4, URZ, URZ ;  /* 0x000000ff04057290 */ /* 0x000fe2000fffe1ff */
[----:B0-----:R-:W-:-:S03]  /*0850*/  IMAD.WIDE.U32 R4, R2, 0x4, R4 ;  /* 0x0000000402047825 */ /* 0x001fc600078e0004 */
[----:B------:R-:W-:-:S04]  /*0860*/  IADD3 R8, P0, PT, R4, 0x10, RZ ;  /* 0x0000001004087810 */ /* 0x000fc80007f1e0ff */
[----:B------:R-:W-:-:S09]  /*0870*/  IADD3.X R7, PT, PT, RZ, R5, RZ, P0, !PT ;  /* 0x00000005ff077210 */ /* 0x000fd200007fe4ff */
.L_x_9:
[----:B--2---:R-:W-:Y:S02]  /*0880*/  MOV R4, R8 ;  /* 0x0000000800047202 */ /* 0x004fe40000000f00 */
[----:B------:R-:W-:-:S05]  /*0890*/  MOV R5, R7 ;  /* 0x0000000700057202 */ /* 0x000fca0000000f00 */
[----:B------:R-:W2:Y:S04]  /*08a0*/  LDG.E R7, desc[UR8][R4.64+-0x10] ;  /* 0xfffff00804077981 */ /* 0x000ea8000c1e1900 */
[----:B------:R-:W3:Y:S04]  /*08b0*/  LDG.E R25, desc[UR8][R4.64+-0xc] ;  /* 0xfffff40804197981 */ /* 0x000ee8000c1e1900 */
[----:B------:R-:W4:Y:S04]  /*08c0*/  LDG.E R21, desc[UR8][R4.64+-0x8] ;  /* 0xfffff80804157981 */ /* 0x000f28000c1e1900 */
[----:B------:R-:W4:Y:S04]  /*08d0*/  LDG.E R23, desc[UR8][R4.64+-0x4] ;  /* 0xfffffc0804177981 */ /* 0x000f28000c1e1900 */
[----:B------:R-:W4:Y:S04]  /*08e0*/  LDG.E R11, desc[UR8][R4.64] ;  /* 0x00000008040b7981 */ /* 0x000f28000c1e1900 */
[----:B------:R-:W4:Y:S04]  /*08f0*/  LDG.E R15, desc[UR8][R4.64+0x4] ;  /* 0x00000408040f7981 */ /* 0x000f28000c1e1900 */
[----:B------:R-:W4:Y:S04]  /*0900*/  LDG.E R19, desc[UR8][R4.64+0x8] ;  /* 0x0000080804137981 */ /* 0x000f28000c1e1900 */
[----:B------:R-:W4:Y:S01]  /*0910*/  LDG.E R17, desc[UR8][R4.64+0xc] ;  /* 0x00000c0804117981 */ /* 0x000f22000c1e1900 */
[----:B------:R-:W-:Y:S01]  /*0920*/  HFMA2 R12, -RZ, RZ, 0.96630859375, -0.0022525787353515625 ;  /* 0x3bbb989dff0c7431 */ /* 0x000fe200000001ff */
[----:B------:R-:W-:Y:S01]  /*0930*/  MOV R13, 0x437c0000 ;  /* 0x437c0000000d7802 */ /* 0x000fe20000000f00 */
[----:B------:R-:W-:-:S04]  /*0940*/  UIADD3 UR5, UPT, UPT, UR5, 0x8, URZ ;  /* 0x0000000805057890 */ /* 0x000fc8000fffe0ff */
[----:B------:R-:W-:Y:S01]  /*0950*/  UISETP.NE.AND UP1, UPT, UR5, URZ, UPT ;  /* 0x000000ff0500728c */ /* 0x000fe2000bf25270 */
[----:B--2--5:R-:W-:-:S04]  /*0960*/  FADD R7, R7, -R0 ;  /* 0x8000000007077221 */ /* 0x024fc80000000000 */
[----:B------:R-:W-:Y:S01]  /*0970*/  FFMA.SAT R6, R7, R12, 0.5 ;  /* 0x3f00000007067423 */ /* 0x000fe2000000200c */
[----:B---3--:R-:W-:-:S03]  /*0980*/  FADD R25, R25, -R0 ;  /* 0x8000000019197221 */ /* 0x008fc60000000000 */
[-C--:B------:R-:W-:Y:S01]  /*0990*/  FFMA.RM R9, R6, R13.reuse, 12582913 ;  /* 0x4b40000106097423 */ /* 0x080fe2000000400d */
[-C--:B------:R-:W-:Y:S01]  /*09a0*/  FFMA.SAT R6, R25, R12.reuse, 0.5 ;  /* 0x3f00000019067423 */ /* 0x080fe2000000200c */
[--C-:B----4-:R-:W-:Y:S02]  /*09b0*/  FADD R21, R21, -R0.reuse ;  /* 0x8000000015157221 */ /* 0x110fe40000000000 */
[----:B------:R-:W-:Y:S01]  /*09c0*/  FADD R8, R9, -12583039 ;  /* 0xcb40007f09087421 */ /* 0x000fe20000000000 */
[-C--:B------:R-:W-:Y:S01]  /*09d0*/  FFMA.RM R6, R6, R13.reuse, 12582913 ;  /* 0x4b40000106067423 */ /* 0x080fe2000000400d */
[-C--:B------:R-:W-:Y:S01]  /*09e0*/  FFMA.SAT R14, R21, R12.reuse, 0.5 ;  /* 0x3f000000150e7423 */ /* 0x080fe2000000200c */
[----:B------:R-:W-:Y:S01]  /*09f0*/  FADD R23, R23, -R0 ;  /* 0x8000000017177221 */ /* 0x000fe20000000000 */
[----:B------:R-:W-:Y:S01]  /*0a00*/  FFMA R8, R7, 1.4426950216293334961, -R8 ;  /* 0x3fb8aa3b07087823 */ /* 0x000fe20000000808 */
[C---:B------:R-:W-:Y:S01]  /*0a10*/  FADD R10, R6.reuse, -12583039 ;  /* 0xcb40007f060a7421 */ /* 0x040fe20000000000 */
[----:B------:R-:W-:Y:S01]  /*0a20*/  SHF.L.U32 R6, R6, 0x17, RZ ;  /* 0x0000001706067819 */ /* 0x000fe200000006ff */
[----:B------:R-:W-:Y:S01]  /*0a30*/  FFMA.SAT R18, R23, R12, 0.5 ;  /* 0x3f00000017127423 */ /* 0x000fe2000000200c */
[----:B------:R-:W-:Y:S01]  /*0a40*/  FFMA R8, R7, 1.925963033500011079e-08, R8 ;  /* 0x32a5706007087823 */ /* 0x000fe20000000008 */
[----:B------:R-:W-:Y:S01]  /*0a50*/  FFMA.RM R7, R14, R13, 12582913 ;  /* 0x4b4000010e077423 */ /* 0x000fe2000000400d */
[----:B------:R-:W-:-:S03]  /*0a60*/  FFMA R10, R25, 1.4426950216293334961, -R10 ;  /* 0x3fb8aa3b190a7823 */ /* 0x000fc6000000080a */
[----:B------:R-:W-:Y:S01]  /*0a70*/  FADD R14, R7, -12583039 ;  /* 0xcb40007f070e7421 */ /* 0x000fe20000000000 */
[----:B------:R-:W-:Y:S01]  /*0a80*/  FFMA R16, R25, 1.925963033500011079e-08, R10 ;  /* 0x32a5706019107823 */ /* 0x000fe2000000000a */
[----:B------:R-:W-:Y:S01]  /*0a90*/  FADD R25, R11, -R0 ;  /* 0x800000000b197221 */ /* 0x000fe20000000000 */
[-C--:B------:R-:W-:Y:S01]  /*0aa0*/  FFMA.RM R10, R18, R13.reuse, 12582913 ;  /* 0x4b400001120a7423 */ /* 0x080fe2000000400d */
[----:B------:R-:W-:Y:S01]  /*0ab0*/  FFMA R14, R21, 1.4426950216293334961, -R14 ;  /* 0x3fb8aa3b150e7823 */ /* 0x000fe2000000080e */
[----:B------:R-:W0:Y:S01]  /*0ac0*/  MUFU.EX2 R8, R8 ;  /* 0x0000000800087308 */ /* 0x000e220000000800 */
[----:B------:R-:W-:Y:S01]  /*0ad0*/  FFMA.SAT R22, R25, R12, 0.5 ;  /* 0x3f00000019167423 */ /* 0x000fe2000000200c */
[----:B------:R-:W-:Y:S01]  /*0ae0*/  FADD R18, R10, -12583039 ;  /* 0xcb40007f0a127421 */ /* 0x000fe20000000000 */
[----:B------:R-:W-:Y:S01]  /*0af0*/  FFMA R20, R21, 1.925963033500011079e-08, R14 ;  /* 0x32a5706015147823 */ /* 0x000fe2000000000e */
[----:B------:R-:W-:Y:S01]  /*0b00*/  FADD R21, R15, -R0 ;  /* 0x800000000f157221 */ /* 0x000fe20000000000 */
[----:B------:R-:W-:Y:S01]  /*0b10*/  FFMA.RM R14, R22, R13, 12582913 ;  /* 0x4b400001160e7423 */ /* 0x000fe2000000400d */
[----:B------:R-:W-:-:S02]  /*0b20*/  FFMA R18, R23, 1.4426950216293334961, -R18 ;  /* 0x3fb8aa3b17127823 */ /* 0x000fc40000000812 */
[-C--:B------:R-:W-:Y:S01]  /*0b30*/  FFMA.SAT R26, R21, R12.reuse, 0.5 ;  /* 0x3f000000151a7423 */ /* 0x080fe2000000200c */
[----:B------:R-:W-:Y:S01]  /*0b40*/  FADD R24, R14, -12583039 ;  /* 0xcb40007f0e187421 */ /* 0x000fe20000000000 */
[----:B------:R-:W-:Y:S01]  /*0b50*/  FFMA R22, R23, 1.925963033500011079e-08, R18 ;  /* 0x32a5706017167823 */ /* 0x000fe20000000012 */
[----:B------:R-:W-:Y:S01]  /*0b60*/  FADD R23, R19, -R0 ;  /* 0x8000000013177221 */ /* 0x000fe20000000000 */
[-C--:B------:R-:W-:Y:S01]  /*0b70*/  FFMA.RM R18, R26, R13.reuse, 12582913 ;  /* 0x4b4000011a127423 */ /* 0x080fe2000000400d */
[----:B------:R-:W-:Y:S01]  /*0b80*/  FFMA R24, R25, 1.4426950216293334961, -R24 ;  /* 0x3fb8aa3b19187823 */ /* 0x000fe20000000818 */
[----:B------:R-:W1:Y:S01]  /*0b90*/  MUFU.EX2 R11, R16 ;  /* 0x00000010000b7308 */ /* 0x000e620000000800 */
[-C--:B------:R-:W-:Y:S01]  /*0ba0*/  FFMA.SAT R28, R23, R12.reuse, 0.5 ;  /* 0x3f000000171c7423 */ /* 0x080fe2000000200c */
[----:B------:R-:W-:Y:S01]  /*0bb0*/  FADD R26, R18, -12583039 ;  /* 0xcb40007f121a7421 */ /* 0x000fe20000000000 */
[----:B------:R-:W-:Y:S01]  /*0bc0*/  FFMA R24, R25, 1.925963033500011079e-08, R24 ;  /* 0x32a5706019187823 */ /* 0x000fe20000000018 */
[----:B------:R-:W-:Y:S01]  /*0bd0*/  FADD R25, R17, -R0 ;  /* 0x8000000011197221 */ /* 0x000fe20000000000 */
[-C--:B------:R-:W-:Y:S01]  /*0be0*/  FFMA.RM R19, R28, R13.reuse, 12582913 ;  /* 0x4b4000011c137423 */ /* 0x080fe2000000400d */
[----:B------:R-:W-:Y:S01]  /*0bf0*/  FFMA R26, R21, 1.4426950216293334961, -R26 ;  /* 0x3fb8aa3b151a7823 */ /* 0x000fe2000000081a */
[----:B------:R-:W-:Y:S01]  /*0c00*/  SHF.L.U32 R14, R14, 0x17, RZ ;  /* 0x000000170e0e7819 */ /* 0x000fe200000006ff */
[----:B------:R-:W-:Y:S01]  /*0c10*/  FFMA.SAT R28, R25, R12, 0.5 ;  /* 0x3f000000191c7423 */ /* 0x000fe2000000200c */
[----:B------:R2:W3:Y:S01]  /*0c20*/  MUFU.EX2 R15, R20 ;  /* 0x00000014000f7308 */ /* 0x0004e20000000800 */
[----:B------:R-:W-:Y:S01]  /*0c30*/  FFMA R12, R21, 1.925963033500011079e-08, R26 ;  /* 0x32a57060150c7823 */ /* 0x000fe2000000001a */
[----:B------:R-:W-:Y:S01]  /*0c40*/  SHF.L.U32 R21, R9, 0x17, RZ ;  /* 0x0000001709157819 */ /* 0x000fe200000006ff */
[----:B------:R-:W-:-:S04]  /*0c50*/  FFMA.RM R13, R28, R13, 12582913 ;  /* 0x4b4000011c0d7423 */ /* 0x000fc8000000400d */
[----:B0-----:R-:W-:Y:S01]  /*0c60*/  FMUL R8, R21, R8 ;  /* 0x0000000815087220 */ /* 0x001fe20000400000 */
[----:B------:R0:W4:Y:S01]  /*0c70*/  MUFU.EX2 R16, R22 ;  /* 0x0000001600107308 */ /* 0x0001220000000800 */
[----:B--2---:R-:W-:Y:S01]  /*0c80*/  FADD R20, R19, -12583039 ;  /* 0xcb40007f13147421 */ /* 0x004fe20000000000 */
[----:B-1----:R-:W-:Y:S01]  /*0c90*/  FMUL R11, R6, R11 ;  /* 0x0000000b060b7220 */ /* 0x002fe20000400000 */
[----:B------:R-:W-:Y:S01]  /*0ca0*/  FADD R6, R8, R3 ;  /* 0x0000000308067221 */ /* 0x000fe20000000000 */
[----:B------:R-:W-:Y:S01]  /*0cb0*/  SHF.L.U32 R21, R18, 0x17, RZ ;  /* 0x0000001712157819 */ /* 0x000fe200000006ff */
[----:B------:R-:W-:Y:S01]  /*0cc0*/  FFMA R20, R23, 1.4426950216293334961, -R20 ;  /* 0x3fb8aa3b17147823 */ /* 0x000fe20000000814 */
[C---:B------:R-:W-:Y:S01]  /*0cd0*/  SHF.L.U32 R18, R13.reuse, 0x17, RZ ;  /* 0x000000170d127819 */ /* 0x040fe200000006ff */
[----:B------:R-:W-:Y:S01]  /*0ce0*/  FADD R6, R6, R11 ;  /* 0x0000000b06067221 */ /* 0x000fe20000000000 */
[----:B------:R-:W1:Y:S01]  /*0cf0*/  MUFU.EX2 R17, R24 ;  /* 0x0000001800117308 */ /* 0x000e620000000800 */
[----:B0-----:R-:W-:Y:S01]  /*0d00*/  FADD R22, R13, -12583039 ;  /* 0xcb40007f0d167421 */ /* 0x001fe20000000000 */
[----:B------:R-:W-:Y:S01]  /*0d10*/  FFMA R23, R23, 1.925963033500011079e-08, R20 ;  /* 0x32a5706017177823 */ /* 0x000fe20000000014 */
[----:B------:R-:W-:Y:S01]  /*0d20*/  SHF.L.U32 R20, R7, 0x17, RZ ;  /* 0x0000001707147819 */ /* 0x000fe200000006ff */
[----:B------:R-:W-:Y:S01]  /*0d30*/  STG.E desc[UR8][R4.64+-0xc], R11 ;  /* 0xfffff40b04007986 */ /* 0x000fe2000c101908 */
[----:B------:R-:W-:Y:S01]  /*0d40*/  FFMA R22, R25, 1.4426950216293334961, -R22 ;  /* 0x3fb8aa3b19167823 */ /* 0x000fe20000000816 */
[----:B------:R-:W-:-:S02]  /*0d50*/  SHF.L.U32 R7, R10, 0x17, RZ ;  /* 0x000000170a077819 */ /* 0x000fc400000006ff */
[----:B------:R-:W0:Y:S01]  /*0d60*/  MUFU.EX2 R12, R12 ;  /* 0x0000000c000c7308 */ /* 0x000e220000000800 */
[----:B------:R-:W-:Y:S01]  /*0d70*/  FFMA R22, R25, 1.925963033500011079e-08, R22 ;  /* 0x32a5706019167823 */ /* 0x000fe20000000016 */
[----:B------:R-:W-:Y:S01]  /*0d80*/  SHF.L.U32 R10, R19, 0x17, RZ ;  /* 0x00000017130a7819 */ /* 0x000fe200000006ff */
[----:B---3--:R-:W-:Y:S01]  /*0d90*/  FMUL R15, R20, R15 ;  /* 0x0000000f140f7220 */ /* 0x008fe20000400000 */
[----:B----4-:R-:W-:Y:S01]  /*0da0*/  FMUL R7, R7, R16 ;  /* 0x0000001007077220 */ /* 0x010fe20000400000 */
[----:B------:R2:W-:Y:S02]  /*0db0*/  STG.E desc[UR8][R4.64+-0x10], R8 ;  /* 0xfffff00804007986 */ /* 0x0005e4000c101908 */
[----:B------:R-:W-:Y:S01]  /*0dc0*/  FADD R6, R6, R15 ;  /* 0x0000000f06067221 */ /* 0x000fe20000000000 */
[----:B------:R-:W3:Y:S01]  /*0dd0*/  MUFU.EX2 R9, R23 ;  /* 0x0000001700097308 */ /* 0x000ee20000000800 */
[----:B-1----:R-:W-:Y:S01]  /*0de0*/  FMUL R17, R14, R17 ;  /* 0x000000110e117220 */ /* 0x002fe20000400000 */
[----:B------:R-:W-:Y:S01]  /*0df0*/  STG.E desc[UR8][R4.64+-0x8], R15 ;  /* 0xfffff80f04007986 */ /* 0x000fe2000c101908 */
[----:B------:R-:W-:-:S03]  /*0e00*/  FADD R6, R6, R7 ;  /* 0x0000000706067221 */ /* 0x000fc60000000000 */
[----:B------:R-:W-:Y:S01]  /*0e10*/  STG.E desc[UR8][R4.64], R17 ;  /* 0x0000001104007986 */ /* 0x000fe2000c101908 */
[----:B------:R-:W-:Y:S01]  /*0e20*/  FADD R6, R6, R17 ;  /* 0x0000001106067221 */ /* 0x000fe20000000000 */
[----:B------:R-:W1:Y:S01]  /*0e30*/  MUFU.EX2 R3, R22 ;  /* 0x0000001600037308 */ /* 0x000e620000000800 */
[----:B0-----:R-:W-:Y:S01]  /*0e40*/  FMUL R21, R21, R12 ;  /* 0x0000000c15157220 */ /* 0x001fe20000400000 */
[----:B--2---:R-:W-:Y:S01]  /*0e50*/  IADD3 R8, P0, PT, R4, 0x20, RZ ;  /* 0x0000002004087810 */ /* 0x004fe20007f1e0ff */
[----:B------:R0:W-:Y:S02]  /*0e60*/  STG.E desc[UR8][R4.64+-0x4], R7 ;  /* 0xfffffc0704007986 */ /* 0x0001e4000c101908 */
[----:B------:R-:W-:Y:S02]  /*0e70*/  FADD R6, R6, R21 ;  /* 0x0000001506067221 */ /* 0x000fe40000000000 */
[----:B------:R2:W-:Y:S01]  /*0e80*/  STG.E desc[UR8][R4.64+0x4], R21 ;  /* 0x0000041504007986 */ /* 0x0005e2000c101908 */
[----:B---3--:R-:W-:-:S04]  /*0e90*/  FMUL R9, R10, R9 ;  /* 0x000000090a097220 */ /* 0x008fc80000400000 */
[----:B------:R-:W-:Y:S01]  /*0ea0*/  FADD R6, R6, R9 ;  /* 0x0000000906067221 */ /* 0x000fe20000000000 */
[----:B------:R2:W-:Y:S01]  /*0eb0*/  STG.E desc[UR8][R4.64+0x8], R9 ;  /* 0x0000080904007986 */ /* 0x0005e2000c101908 */
[----:B0-----:R-:W-:Y:S01]  /*0ec0*/  IADD3.X R7, PT, PT, RZ, R5, RZ, P0, !PT ;  /* 0x00000005ff077210 */ /* 0x001fe200007fe4ff */
[----:B-1----:R-:W-:-:S04]  /*0ed0*/  FMUL R11, R18, R3 ;  /* 0x00000003120b7220 */ /* 0x002fc80000400000 */
[----:B------:R-:W-:Y:S01]  /*0ee0*/  FADD R3, R6, R11 ;  /* 0x0000000b06037221 */ /* 0x000fe20000000000 */
[----:B------:R2:W-:Y:S01]  /*0ef0*/  STG.E desc[UR8][R4.64+0xc], R11 ;  /* 0x00000c0b04007986 */ /* 0x0005e2000c101908 */
[----:B------:R-:W-:Y:S05]  /*0f00*/  BRA.U UP1, `(.L_x_9) ;  /* 0xfffffff9015c7547 */ /* 0x000fea000b83ffff */
.L_x_8:
[----:B------:R-:W-:Y:S05]  /*0f10*/  BRA.U !UP0, `(.L_x_7) ;  /* 0x0000000508e87547 */ /* 0x000fea000b800000 */
[----:B------:R-:W0:Y:S01]  /*0f20*/  LDCU UR5, c[0x0][0x38c] ;  /* 0x00007180ff0577ac */ /* 0x000e220008000800 */
[----:B------:R-:W-:Y:S02]  /*0f30*/  UISETP.GE.U32.AND UP0, UPT, UR6, 0x4, UPT ;  /* 0x000000040600788c */ /* 0x000fe4000bf06070 */
[----:B0-----:R-:W-:-:S04]  /*0f40*/  ULOP3.LUT UR7, UR5, 0x3, URZ, 0xc0, !UPT ;  /* 0x0000000305077892 */ /* 0x001fc8000f8ec0ff */
[----:B------:R-:W-:-:S03]  /*0f50*/  UISETP.NE.AND UP1, UPT, UR7, URZ, UPT ;  /* 0x000000ff0700728c */ /* 0x000fc6000bf25270 */
[----:B------:R-:W-:Y:S08]  /*0f60*/  BRA.U !UP0, `(.L_x_10) ;  /* 0x0000000108ec7547 */ /* 0x000ff0000b800000 */
[----:B--2---:R-:W0:Y:S01]  /*0f70*/  LDC.64 R4, c[0x0][0x380] ;  /* 0x0000e000ff047b82 */ /* 0x004e220000000a00 */
[----:B------:R-:W-:-:S05]  /*0f80*/  IADD3 R7, PT, PT, R2, UR4, RZ ;  /* 0x0000000402077c10 */ /* 0x000fca000fffe0ff */
[----:B0-----:R-:W-:-:S05]  /*0f90*/  IMAD.WIDE.U32 R4, R7, 0x4, R4 ;  /* 0x0000000407047825 */ /* 0x001fca00078e0004 */
[----:B------:R-:W2:Y:S01]  /*0fa0*/  LDG.E R7, desc[UR8][R4.64] ;  /* 0x0000000804077981 */ /* 0x000ea2000c1e1900 */
[----:B------:R-:W-:Y:S01]  /*0fb0*/  HFMA2 R9, -RZ, RZ, 0.96630859375, -0.0022525787353515625 ;  /* 0x3bbb989dff097431 */ /* 0x000fe200000001ff */
[----:B------:R-:W-:Y:S02]  /*0fc0*/  MOV R8, 0x437c0000 ;  /* 0x437c000000087802 */ /* 0x000fe40000000f00 */
[----:B------:R-:W-:-:S04]  /*0fd0*/  IADD3 R12, P0, PT, R2, UR4, RZ ;  /* 0x00000004020c7c10 */ /* 0x000fc8000ff1e0ff */
[----:B------:R-:W-:Y:S01]  /*0fe0*/  IADD3.X R14, PT, PT, RZ, RZ, RZ, P0, !PT ;  /* 0x000000ffff0e7210 */ /* 0x000fe200007fe4ff */
[----:B--2--5:R-:W-:-:S04]  /*0ff0*/  FADD R10, R7, -R0 ;  /* 0x80000000070a7221 */ /* 0x024fc80000000000 */
[----:B------:R-:W-:-:S04]  /*1000*/  FFMA.SAT R7, R10, R9, 0.5 ;  /* 0x3f0000000a077423 */ /* 0x000fc80000002009 */
[----:B------:R-:W-:Y:S02]  /*1010*/  FFMA.RM R11, R7, R8, 12582913 ;  /* 0x4b400001070b7423 */ /* 0x000fe40000004008 */
[----:B------:R-:W0:Y:S02]  /*1020*/  LDC.64 R6, c[0x0][0x380] ;  /* 0x0000e000ff067b82 */ /* 0x000e240000000a00 */
[----:B------:R-:W-:-:S04]  /*1030*/  FADD R13, R11, -12583039 ;  /* 0xcb40007f0b0d7421 */ /* 0x000fc80000000000 */
[----:B------:R-:W-:-:S04]  /*1040*/  FFMA R13, R10, 1.4426950216293334961, -R13 ;  /* 0x3fb8aa3b0a0d7823 */ /* 0x000fc8000000080d */
[----:B------:R-:W-:Y:S01]  /*1050*/  FFMA R13, R10, 1.925963033500011079e-08, R13 ;  /* 0x32a570600a0d7823 */ /* 0x000fe2000000000d */
[----:B------:R-:W-:-:S05]  /*1060*/  SHF.L.U32 R10, R11, 0x17, RZ ;  /* 0x000000170b0a7819 */ /* 0x000fca00000006ff */
[----:B------:R-:W1:Y:S01]  /*1070*/  MUFU.EX2 R13, R13 ;  /* 0x0000000d000d7308 */ /* 0x000e620000000800 */
[----:B0-----:R-:W-:-:S04]  /*1080*/  LEA R6, P0, R12, R6, 0x2 ;  /* 0x000000060c067211 */ /* 0x001fc800078010ff */
[----:B------:R-:W-:Y:S01]  /*1090*/  LEA.HI.X R7, R12, R7, R14, 0x2, P0 ;  /* 0x000000070c077211 */ /* 0x000fe200000f140e */
[----:B-1----:R-:W-:-:S05]  /*10a0*/  FMUL R10, R10, R13 ;  /* 0x0000000d0a0a7220 */ /* 0x002fca0000400000 */
[----:B------:R0:W-:Y:S04]  /*10b0*/  STG.E desc[UR8][R4.64], R10 ;  /* 0x0000000a04007986 */ /* 0x0001e8000c101908 */
[----:B------:R-:W2:Y:S04]  /*10c0*/  LDG.E R11, desc[UR8][R6.64+0x4] ;  /* 0x00000408060b7981 */ /* 0x000ea8000c1e1900 */
[----:B------:R-:W3:Y:S04]  /*10d0*/  LDG.E R15, desc[UR8][R6.64+0x8] ;  /* 0x00000808060f7981 */ /* 0x000ee8000c1e1900 */
[----:B------:R-:W4:Y:S01]  /*10e0*/  LDG.E R17, desc[UR8][R6.64+0xc] ;  /* 0x00000c0806117981 */ /* 0x000f22000c1e1900 */
[----:B------:R-:W-:Y:S01]  /*10f0*/  FADD R3, R3, R10 ;  /* 0x0000000a03037221 */ /* 0x000fe20000000000 */
[----:B------:R-:W-:Y:S01]  /*1100*/  UIADD3 UR4, UPT, UPT, UR4, 0x4, URZ ;  /* 0x0000000404047890 */ /* 0x000fe2000fffe0ff */
[--C-:B--2---:R-:W-:Y:S01]  /*1110*/  FADD R12, R11, -R0.reuse ;  /* 0x800000000b0c7221 */ /* 0x104fe20000000000 */
[----:B---3--:R-:W-:-:S03]  /*1120*/  FADD R14, R15, -R0 ;  /* 0x800000000f0e7221 */ /* 0x008fc60000000000 */
[-C--:B------:R-:W-:Y:S01]  /*1130*/  FFMA.SAT R11, R12, R9.reuse, 0.5 ;  /* 0x3f0000000c0b7423 */ /* 0x080fe20000002009 */
[----:B----4-:R-:W-:Y:S01]  /*1140*/  FADD R16, R17, -R0 ;  /* 0x8000000011107221 */ /* 0x010fe20000000000 */
[-C--:B------:R-:W-:Y:S02]  /*1150*/  FFMA.SAT R15, R14, R9.reuse, 0.5 ;  /* 0x3f0000000e0f7423 */ /* 0x080fe40000002009 */
[-C--:B------:R-:W-:Y:S01]  /*1160*/  FFMA.RM R11, R11, R8.reuse, 12582913 ;  /* 0x4b4000010b0b7423 */ /* 0x080fe20000004008 */
[----:B------:R-:W-:Y:S01]  /*1170*/  FFMA.SAT R9, R16, R9, 0.5 ;  /* 0x3f00000010097423 */ /* 0x000fe20000002009 */
[-C--:B------:R-:W-:Y:S02]  /*1180*/  FFMA.RM R15, R15, R8.reuse, 12582913 ;  /* 0x4b4000010f0f7423 */ /* 0x080fe40000004008 */
[C---:B------:R-:W-:Y:S01]  /*1190*/  FADD R13, R11.reuse, -12583039 ;  /* 0xcb40007f0b0d7421 */ /* 0x040fe20000000000 */
[----:B------:R-:W-:Y:S01]  /*11a0*/  SHF.L.U32 R11, R11, 0x17, RZ ;  /* 0x000000170b0b7819 */ /* 0x000fe200000006ff */
[----:B------:R-:W-:Y:S01]  /*11b0*/  FFMA.RM R9, R9, R8, 12582913 ;  /* 0x4b40000109097423 */ /* 0x000fe20000004008 */
[C---:B0-----:R-:W-:Y:S01]  /*11c0*/  FADD R5, R15.reuse, -12583039 ;  /* 0xcb40007f0f057421 */ /* 0x041fe20000000000 */
[----:B------:R-:W-:Y:S01]  /*11d0*/  FFMA R13, R12, 1.4426950216293334961, -R13 ;  /* 0x3fb8aa3b0c0d7823 */ /* 0x000fe2000000080d */
[----:B------:R-:W-:Y:S01]  /*11e0*/  SHF.L.U32 R15, R15, 0x17, RZ ;  /* 0x000000170f0f7819 */ /* 0x000fe200000006ff */
[C---:B------:R-:W-:Y:S01]  /*11f0*/  FADD R17, R9.reuse, -12583039 ;  /* 0xcb40007f09117421 */ /* 0x040fe20000000000 */
[----:B------:R-:W-:Y:S01]  /*1200*/  FFMA R5, R14, 1.4426950216293334961, -R5 ;  /* 0x3fb8aa3b0e057823 */ /* 0x000fe20000000805 */
[----:B------:R-:W-:Y:S01]  /*1210*/  FFMA R13, R12, 1.925963033500011079e-08, R13 ;  /* 0x32a570600c0d7823 */ /* 0x000fe2000000000d */
[----:B------:R-:W-:Y:S01]  /*1220*/  SHF.L.U32 R9, R9, 0x17, RZ ;  /* 0x0000001709097819 */ /* 0x000fe200000006ff */
[----:B------:R-:W-:Y:S01]  /*1230*/  FFMA R17, R16, 1.4426950216293334961, -R17 ;  /* 0x3fb8aa3b10117823 */ /* 0x000fe20000000811 */
[----:B------:R-:W-:Y:S01]  /*1240*/  FFMA R5, R14, 1.925963033500011079e-08, R5 ;  /* 0x32a570600e057823 */ /* 0x000fe20000000005 */
[----:B------:R-:W0:Y:S02]  /*1250*/  MUFU.EX2 R4, R13 ;  /* 0x0000000d00047308 */ /* 0x000e240000000800 */
[----:B------:R-:W-:-:S06]  /*1260*/  FFMA R17, R16, 1.925963033500011079e-08, R17 ;  /* 0x32a5706010117823 */ /* 0x000fcc0000000011 */
[----:B------:R-:W1:Y:S08]  /*1270*/  MUFU.EX2 R8, R5 ;  /* 0x0000000500087308 */ /* 0x000e700000000800 */
[----:B------:R-:W2:Y:S01]  /*1280*/  MUFU.EX2 R12, R17 ;  /* 0x00000011000c7308 */ /* 0x000ea20000000800 */
[----:B0-----:R-:W-:-:S04]  /*1290*/  FMUL R4, R11, R4 ;  /* 0x000000040b047220 */ /* 0x001fc80000400000 */
[----:B------:R-:W-:Y:S01]  /*12a0*/  FADD R3, R3, R4 ;  /* 0x0000000403037221 */ /* 0x000fe20000000000 */
[----:B------:R0:W-:Y:S01]  /*12b0*/  STG.E desc[UR8][R6.64+0x4], R4 ;  /* 0x0000040406007986 */ /* 0x0001e2000c101908 */
[----:B-1----:R-:W-:-:S04]  /*12c0*/  FMUL R8, R15, R8 ;  /* 0x000000080f087220 */ /* 0x002fc80000400000 */
[----:B------:R-:W-:Y:S01]  /*12d0*/  FADD R3, R3, R8 ;  /* 0x0000000803037221 */ /* 0x000fe20000000000 */
[----:B------:R0:W-:Y:S01]  /*12e0*/  STG.E desc[UR8][R6.64+0x8], R8 ;  /* 0x0000080806007986 */ /* 0x0001e2000c101908 */
[----:B--2---:R-:W-:-:S04]  /*12f0*/  FMUL R9, R9, R12 ;  /* 0x0000000c09097220 */ /* 0x004fc80000400000 */
[----:B------:R-:W-:Y:S01]  /*1300*/  FADD R3, R3, R9 ;  /* 0x0000000903037221 */ /* 0x000fe20000000000 */
[----:B------:R0:W-:Y:S06]  /*1310*/  STG.E desc[UR8][R6.64+0xc], R9 ;  /* 0x00000c0906007986 */ /* 0x0001ec000c101908 */
.L_x_10:
[----:B------:R-:W-:Y:S05]  /*1320*/  BRA.U !UP1, `(.L_x_7) ;  /* 0x0000000109e47547 */ /* 0x000fea000b800000 */
[----:B------:R-:W-:Y:S02]  /*1330*/  UISETP.NE.AND UP0, UPT, UR7, 0x1, UPT ;  /* 0x000000010700788c */ /* 0x000fe4000bf05270 */
[----:B------:R-:W-:-:S04]  /*1340*/  ULOP3.LUT UR5, UR5, 0x1, URZ, 0xc0, !UPT ;  /* 0x0000000105057892 */ /* 0x000fc8000f8ec0ff */
[----:B------:R-:W-:-:S03]  /*1350*/  UISETP.NE.U32.AND UP1, UPT, UR5, 0x1, UPT ;  /* 0x000000010500788c */ /* 0x000fc6000bf25070 */
[----:B------:R-:W-:Y:S08]  /*1360*/  BRA.U !UP0, `(.L_x_11) ;  /* 0x00000001088c7547 */ /* 0x000ff0000b800000 */
[----:B0-2---:R-:W0:Y:S01]  /*1370*/  LDC.64 R4, c[0x0][0x380] ;  /* 0x0000e000ff047b82 */ /* 0x005e220000000a00 */
        /* <DEDUP_REMOVED lines=11> */
[C---:B------:R-:W-:Y:S01]  /*1430*/  FADD R11, R9.reuse, -12583039 ;  /* 0xcb40007f090b7421 */ /* 0x040fe20000000000 */
[----:B------:R-:W-:-:S03]  /*1440*/  SHF.L.U32 R9, R9, 0x17, RZ ;  /* 0x0000001709097819 */ /* 0x000fc600000006ff */
[----:B------:R-:W-:-:S04]  /*1450*/  FFMA R11, R8, 1.4426950216293334961, -R11 ;  /* 0x3fb8aa3b080b7823 */ /* 0x000fc8000000080b */
[----:B------:R-:W-:-:S04]  /*1460*/  FFMA R11, R8, 1.925963033500011079e-08, R11 ;  /* 0x32a57060080b7823 */ /* 0x000fc8000000000b */
[----:B------:R-:W1:Y:S01]  /*1470*/  MUFU.EX2 R8, R11 ;  /* 0x0000000b00087308 */ /* 0x000e620000000800 */
[----:B0-----:R-:W-:-:S04]  /*1480*/  LEA R6, P0, R12, R6, 0x2 ;  /* 0x000000060c067211 */ /* 0x001fc800078010ff */
[----:B------:R-:W-:Y:S01]  /*1490*/  LEA.HI.X R7, R12, R7, R14, 0x2, P0 ;  /* 0x000000070c077211 */ /* 0x000fe200000f140e */
[----:B-1----:R-:W-:-:S05]  /*14a0*/  FMUL R8, R9, R8 ;  /* 0x0000000809087220 */ /* 0x002fca0000400000 */
[----:B------:R1:W-:Y:S04]  /*14b0*/  STG.E desc[UR8][R4.64], R8 ;  /* 0x0000000804007986 */ /* 0x0003e8000c101908 */
[----:B------:R-:W2:Y:S01]  /*14c0*/  LDG.E R9, desc[UR8][R6.64+0x4] ;  /* 0x0000040806097981 */ /* 0x000ea2000c1e1900 */
[----:B------:R-:W-:Y:S01]  /*14d0*/  FADD R3, R3, R8 ;  /* 0x0000000803037221 */ /* 0x000fe20000000000 */
[----:B------:R-:W-:Y:S01]  /*14e0*/  UIADD3 UR4, UPT, UPT, UR4, 0x2, URZ ;  /* 0x0000000204047890 */ /* 0x000fe2000fffe0ff */
[----:B--2---:R-:W-:-:S04]  /*14f0*/  FADD R9, R9, -R0 ;  /* 0x8000000009097221 */ /* 0x004fc80000000000 */
[----:B------:R-:W-:-:S04]  /*1500*/  FFMA.SAT R10, R9, R10, 0.5 ;  /* 0x3f000000090a7423 */ /* 0x000fc8000000200a */
[----:B------:R-:W-:-:S04]  /*1510*/  FFMA.RM R10, R10, R13, 12582913 ;  /* 0x4b4000010a0a7423 */ /* 0x000fc8000000400d */
[C---:B------:R-:W-:Y:S01]  /*1520*/  FADD R12, R10.reuse, -12583039 ;  /* 0xcb40007f0a0c7421 */ /* 0x040fe20000000000 */
[----:B------:R-:W-:-:S03]  /*1530*/  SHF.L.U32 R10, R10, 0x17, RZ ;  /* 0x000000170a0a7819 */ /* 0x000fc600000006ff */
[----:B------:R-:W-:-:S04]  /*1540*/  FFMA R12, R9, 1.4426950216293334961, -R12 ;  /* 0x3fb8aa3b090c7823 */ /* 0x000fc8000000080c */
[----:B------:R-:W-:-:S04]  /*1550*/  FFMA R12, R9, 1.925963033500011079e-08, R12 ;  /* 0x32a57060090c7823 */ /* 0x000fc8000000000c */
[----:B------:R-:W0:Y:S02]  /*1560*/  MUFU.EX2 R9, R12 ;  /* 0x0000000c00097308 */ /* 0x000e240000000800 */
[----:B0-----:R-:W-:-:S04]  /*1570*/  FMUL R9, R10, R9 ;  /* 0x000000090a097220 */ /* 0x001fc80000400000 */
[----:B------:R-:W-:Y:S01]  /*1580*/  FADD R3, R3, R9 ;  /* 0x0000000903037221 */ /* 0x000fe20000000000 */
[----:B------:R1:W-:Y:S06]  /*1590*/  STG.E desc[UR8][R6.64+0x4], R9 ;  /* 0x0000040906007986 */ /* 0x0003ec000c101908 */
.L_x_11:
[----:B------:R-:W-:Y:S05]  /*15a0*/  BRA.U UP1, `(.L_x_7) ;  /* 0x0000000101447547 */ /* 0x000fea000b800000 */
[----:B012---:R-:W0:Y:S01]  /*15b0*/  LDC.64 R4, c[0x0][0x380] ;  /* 0x0000e000ff047b82 */ /* 0x007e220000000a00 */
[----:B------:R-:W-:-:S05]  /*15c0*/  IADD3 R7, PT, PT, R2, UR4, RZ ;  /* 0x0000000402077c10 */ /* 0x000fca000fffe0ff */
[----:B0-----:R-:W-:-:S05]  /*15d0*/  IMAD.WIDE.U32 R4, R7, 0x4, R4 ;  /* 0x0000000407047825 */ /* 0x001fca00078e0004 */
[----:B------:R-:W2:Y:S01]  /*15e0*/  LDG.E R7, desc[UR8][R4.64] ;  /* 0x0000000804077981 */ /* 0x000ea2000c1e1900 */
[----:B------:R-:W-:Y:S01]  /*15f0*/  HFMA2 R6, -RZ, RZ, 0.96630859375, -0.0022525787353515625 ;  /* 0x3bbb989dff067431 */ /* 0x000fe200000001ff */
[----:B------:R-:W-:Y:S01]  /*1600*/  MOV R9, 0x437c0000 ;  /* 0x437c000000097802 */ /* 0x000fe20000000f00 */
[----:B--2--5:R-:W-:-:S04]  /*1610*/  FADD R7, R7, -R0 ;  /* 0x8000000007077221 */ /* 0x024fc80000000000 */
        /* <DEDUP_REMOVED lines=10> */
.L_x_7:
[----:B01----:R-:W0:Y:S02]  /*16c0*/  LDC R6, c[0x0][0x38c] ;  /* 0x0000e300ff067b82 */ /* 0x003e240000000800 */
[----:B0-----:R-:W-:-:S13]  /*16d0*/  ISETP.GE.AND P0, PT, R6, 0x1, PT ;  /* 0x000000010600780c */ /* 0x001fda0003f06270 */
[----:B------:R-:W-:Y:S05]  /*16e0*/  @!P0 EXIT ;  /* 0x000000000000894d */ /* 0x000fea0003800000 */
[C---:B------:R-:W-:Y:S01]  /*16f0*/  ISETP.GE.U32.AND P0, PT, R6.reuse, 0x10, PT ;  /* 0x000000100600780c */ /* 0x040fe20003f06070 */
[----:B------:R-:W-:Y:S01]  /*1700*/  HFMA2 R7, -RZ, RZ, 0, 0 ;  /* 0x00000000ff077431 */ /* 0x000fe200000001ff */
[----:B------:R-:W-:-:S11]  /*1710*/  LOP3.LUT R8, R6, 0xf, RZ, 0xc0, !PT ;  /* 0x0000000f06087812 */ /* 0x000fd600078ec0ff */
[----:B------:R-:W-:Y:S05]  /*1720*/  @!P0 BRA `(.L_x_12) ;  /* 0x0000000c00b48947 */ /* 0x000fea0003800000 */
[----:B--23--:R-:W0:Y:S01]  /*1730*/  LDC.64 R4, c[0x0][0x380] ;  /* 0x0000e000ff047b82 */ /* 0x00ce220000000a00 */
[----:B------:R-:W-:-:S04]  /*1740*/  LOP3.LUT R7, R6, 0x7ffffff0, RZ, 0xc0, !PT ;  /* 0x7ffffff006077812 */ /* 0x000fc800078ec0ff */
[----:B------:R-:W-:Y:S01]  /*1750*/  IADD3 R6, PT, PT, -R7, RZ, RZ ;  /* 0x000000ff07067210 */ /* 0x000fe20007ffe1ff */
[----:B0-----:R-:W-:-:S03]  /*1760*/  IMAD.WIDE.U32 R4, R2, 0x4, R4 ;  /* 0x0000000402047825 */ /* 0x001fc600078e0004 */
[----:B-----5:R-:W-:-:S04]  /*1770*/  IADD3 R0, P0, PT, R4, 0x20, RZ ;  /* 0x0000002004007810 */ /* 0x020fc80007f1e0ff */
[----:B------:R-:W-:-:S09]  /*1780*/  IADD3.X R11, PT, PT, RZ, R5, RZ, P0, !PT ;  /* 0x00000005ff0b7210 */ /* 0x000fd200007fe4ff */
.L_x_29:
[----:B0-----:R-:W-:Y:S02]  /*1790*/  MOV R4, R0 ;  /* 0x0000000000047202 */ /* 0x001fe40000000f00 */
[----:B------:R-:W-:-:S05]  /*17a0*/  MOV R5, R11 ;  /* 0x0000000b00057202 */ /* 0x000fca0000000f00 */
[----:B------:R-:W2:Y:S01]  /*17b0*/  LDG.E R0, desc[UR8][R4.64+-0x20] ;  /* 0xffffe00804007981 */ /* 0x000ea2000c1e1900 */
[----:B------:R-:W0:Y:S01]  /*17c0*/  MUFU.RCP R10, R3 ;  /* 0x00000003000a7308 */ /* 0x000e220000001000 */
[----:B------:R-:W-:-:S04]  /*17d0*/  IADD3 R6, PT, PT, R6, 0x10, RZ ;  /* 0x0000001006067810 */ /* 0x000fc80007ffe0ff */
[----:B------:R-:W-:Y:S01]  /*17e0*/  ISETP.NE.AND P2, PT, R6, RZ, PT ;  /* 0x000000ff0600720c */ /* 0x000fe20003f45270 */
[----:B0-----:R-:W-:-:S04]  /*17f0*/  FFMA R9, R10, -R3, 1 ;  /* 0x3f8000000a097423 */ /* 0x001fc80000000803 */
[----:B------:R-:W-:Y:S01]  /*1800*/  FFMA R9, R10, R9, R10 ;  /* 0x000000090a097223 */ /* 0x000fe2000000000a */
[----:B--2---:R-:W0:Y:S03]  /*1810*/  FCHK P0, R0, R3 ;  /* 0x0000000300007302 */ /* 0x004e260000000000 */
[----:B------:R-:W-:-:S04]  /*1820*/  FFMA R10, R0, R9, RZ ;  /* 0x00000009000a7223 */ /* 0x000fc800000000ff */
[----:B------:R-:W-:-:S04]  /*1830*/  FFMA R11, R10, -R3, R0 ;  /* 0x800000030a0b7223 */ /* 0x000fc80000000000 */
[----:B------:R-:W-:Y:S01]  /*1840*/  FFMA R9, R9, R11, R10 ;  /* 0x0000000b09097223 */ /* 0x000fe2000000000a */
[----:B0-----:R-:W-:Y:S06]  /*1850*/  @!P0 BRA `(.L_x_13) ;  /* 0x00000000000c8947 */ /* 0x001fec0003800000 */
[----:B------:R-:W-:-:S07]  /*1860*/  MOV R12, 0x1880 ;  /* 0x00001880000c7802 */ /* 0x000fce0000000f00 */
[----:B------:R-:W-:Y:S05]  /*1870*/  CALL.REL.NOINC `($__internal_0_$__cuda_sm3x_div_rn_noftz_f32_slowpath) ;  /* 0x0000001800e07944 */ /* 0x000fea0003c00000 */
[----:B------:R-:W-:-:S07]  /*1880*/  MOV R9, R0 ;  /* 0x0000000000097202 */ /* 0x000fce0000000f00 */
.L_x_13:
[----:B------:R-:W2:Y:S01]  /*1890*/  LDG.E R13, desc[UR8][R4.64+-0x1c] ;  /* 0xffffe408040d7981 */ /* 0x000ea2000c1e1900 */
[----:B------:R-:W0:Y:S01]  /*18a0*/  MUFU.RCP R0, R3 ;  /* 0x0000000300007308 */ /* 0x000e220000001000 */
[----:B------:R-:W-:-:S05]  /*18b0*/  FMNMX R9, R9, 1.0000000116860974231e-07, !PT ;  /* 0x33d6bf9509097809 */ /* 0x000fca0007800000 */
[----:B------:R1:W-:Y:S01]  /*18c0*/  STG.E desc[UR8][R4.64+-0x20], R9 ;  /* 0xffffe00904007986 */ /* 0x0003e2000c101908 */
[----:B0-----:R-:W-:-:S04]  /*18d0*/  FFMA R11, R0, -R3, 1 ;  /* 0x3f800000000b7423 */ /* 0x001fc80000000803 */
[----:B------:R-:W-:Y:S01]  /*18e0*/  FFMA R0, R0, R11, R0 ;  /* 0x0000000b00007223 */ /* 0x000fe20000000000 */
[----:B--2---:R-:W0:Y:S03]  /*18f0*/  FCHK P0, R13, R3 ;  /* 0x000000030d007302 */ /* 0x004e260000000000 */
[----:B------:R-:W-:-:S04]  /*1900*/  FFMA R10, R0, R13, RZ ;  /* 0x0000000d000a7223 */ /* 0x000fc800000000ff */
[----:B------:R-:W-:-:S04]  /*1910*/  FFMA R11, R10, -R3, R13 ;  /* 0x800000030a0b7223 */ /* 0x000fc8000000000d */
[----:B------:R-:W-:Y:S01]  /*1920*/  FFMA R0, R0, R11, R10 ;  /* 0x0000000b00007223 */ /* 0x000fe2000000000a */
[----:B01----:R-:W-:Y:S06]  /*1930*/  @!P0 BRA `(.L_x_14) ;  /* 0x00000000000c8947 */ /* 0x003fec0003800000 */
[----:B------:R-:W-:Y:S02]  /*1940*/  MOV R0, R13 ;  /* 0x0000000d00007202 */ /* 0x000fe40000000f00 */
[----:B------:R-:W-:-:S07]  /*1950*/  MOV R12, 0x1970 ;  /* 0x00001970000c7802 */ /* 0x000fce0000000f00 */
[----:B------:R-:W-:Y:S05]  /*1960*/  CALL.REL.NOINC `($__internal_0_$__cuda_sm3x_div_rn_noftz_f32_slowpath) ;  /* 0x0000001800a47944 */ /* 0x000fea0003c00000 */
.L_x_14:
        /* <DEDUP_REMOVED lines=14> */
.L_x_15:
        /* <DEDUP_REMOVED lines=14> */
.L_x_16:
        /* <DEDUP_REMOVED lines=14> */
.L_x_17:
        /* <DEDUP_REMOVED lines=14> */
.L_x_18:
        /* <DEDUP_REMOVED lines=14> */
.L_x_19:
        /* <DEDUP_REMOVED lines=14> */
.L_x_20:
        /* <DEDUP_REMOVED lines=14> */
.L_x_21:
        /* <DEDUP_REMOVED lines=14> */
.L_x_22:
        /* <DEDUP_REMOVED lines=14> */
.L_x_23:
        /* <DEDUP_REMOVED lines=14> */
.L_x_24:
        /* <DEDUP_REMOVED lines=14> */
.L_x_25:
        /* <DEDUP_REMOVED lines=14> */
.L_x_26:
        /* <DEDUP_REMOVED lines=14> */
.L_x_27:
        /* <DEDUP_REMOVED lines=14> */
.L_x_28:
[----:B------:R-:W-:Y:S02]  /*25b0*/  FMNMX R9, R0, 1.0000000116860974231e-07, !PT ;  /* 0x33d6bf9500097809 */ /* 0x000fe40007800000 */
[----:B------:R-:W-:-:S03]  /*25c0*/  IADD3 R0, P0, PT, R4, 0x40, RZ ;  /* 0x0000004004007810 */ /* 0x000fc60007f1e0ff */
[----:B------:R0:W-:Y:S01]  /*25d0*/  STG.E desc[UR8][R4.64+0x1c], R9 ;  /* 0x00001c0904007986 */ /* 0x0001e2000c101908 */
[----:B------:R-:W-:Y:S01]  /*25e0*/  IADD3.X R11, PT, PT, RZ, R5, RZ, P0, !PT ;  /* 0x00000005ff0b7210 */ /* 0x000fe200007fe4ff */
[----:B------:R-:W-:Y:S08]  /*25f0*/  @P2 BRA `(.L_x_29) ;  /* 0xfffffff000642947 */ /* 0x000ff0000383ffff */
.L_x_12:
[----:B------:R-:W-:-:S13]  /*2600*/  ISETP.NE.AND P0, PT, R8, RZ, PT ;  /* 0x000000ff0800720c */ /* 0x000fda0003f05270 */
[----:B------:R-:W-:Y:S05]  /*2610*/  @!P0 EXIT ;  /* 0x000000000000894d */ /* 0x000fea0003800000 */
[----:B------:R-:W1:Y:S01]  /*2620*/  LDCU UR4, c[0x0][0x38c] ;  /* 0x00007180ff0477ac */ /* 0x000e620008000800 */
[----:B------:R-:W-:Y:S01]  /*2630*/  ISETP.GE.U32.AND P0, PT, R8, 0x8, PT ;  /* 0x000000080800780c */ /* 0x000fe20003f06070 */
[----:B-1----:R-:W-:-:S12]  /*2640*/  ULOP3.LUT UR4, UR4, 0x7, URZ, 0xc0, !UPT ;  /* 0x0000000704047892 */ /* 0x002fd8000f8ec0ff */
[----:B------:R-:W-:Y:S05]  /*2650*/  @!P0 BRA `(.L_x_30) ;  /* 0x0000000400e48947 */ /* 0x000fea0003800000 */
[----:B0-2---:R-:W0:Y:S01]  /*2660*/  LDC.64 R8, c[0x0][0x380] ;  /* 0x0000e000ff087b82 */ /* 0x005e220000000a00 */
[----:B---3--:R-:W-:-:S05]  /*2670*/  IADD3 R5, PT, PT, R2, R7, RZ ;  /* 0x0000000702057210 */ /* 0x008fca0007ffe0ff */
[----:B0-----:R-:W-:-:S05]  /*2680*/  IMAD.WIDE.U32 R8, R5, 0x4, R8 ;  /* 0x0000000405087825 */ /* 0x001fca00078e0008 */
[----:B------:R-:W2:Y:S01]  /*2690*/  LDG.E R11, desc[UR8][R8.64] ;  /* 0x00000008080b7981 */ /* 0x000ea2000c1e1900 */
[----:B-----5:R-:W0:Y:S02]  /*26a0*/  MUFU.RCP R0, R3 ;  /* 0x0000000300007308 */ /* 0x020e240000001000 */
[----:B0-----:R-:W-:-:S04]  /*26b0*/  FFMA R5, R0, -R3, 1 ;  /* 0x3f80000000057423 */ /* 0x001fc80000000803 */
[----:B------:R-:W-:Y:S02]  /*26c0*/  FFMA R0, R0, R5, R0 ;  /* 0x0000000500007223 */ /* 0x000fe40000000000 */
[----:B--2---:R-:W0:Y:S02]  /*26d0*/  FCHK P0, R11, R3 ;  /* 0x000000030b007302 */ /* 0x004e240000000000 */
[----:B------:R-:W-:-:S04]  /*26e0*/  FFMA R4, R0, R11, RZ ;  /* 0x0000000b00047223 */ /* 0x000fc800000000ff */
[----:B------:R-:W-:-:S04]  /*26f0*/  FFMA R5, R4, -R3, R11 ;  /* 0x8000000304057223 */ /* 0x000fc8000000000b */
[----:B------:R-:W-:Y:S01]  /*2700*/  FFMA R0, R0, R5, R4 ;  /* 0x0000000500007223 */ /* 0x000fe20000000004 */
[----:B0-----:R-:W-:Y:S06]  /*2710*/  @!P0 BRA `(.L_x_31) ;  /* 0x00000000000c8947 */ /* 0x001fec0003800000 */
[----:B------:R-:W-:Y:S02]  /*2720*/  MOV R0, R11 ;  /* 0x0000000b00007202 */ /* 0x000fe40000000f00 */
[----:B------:R-:W-:-:S07]  /*2730*/  MOV R12, 0x2750 ;  /* 0x00002750000c7802 */ /* 0x000fce0000000f00 */
[----:B------:R-:W-:Y:S05]  /*2740*/  CALL.REL.NOINC `($__internal_0_$__cuda_sm3x_div_rn_noftz_f32_slowpath) ;  /* 0x0000000c002c7944 */ /* 0x000fea0003c00000 */
.L_x_31:
[----:B------:R-:W0:Y:S01]  /*2750*/  LDC.64 R12, c[0x0][0x380] ;  /* 0x0000e000ff0c7b82 */ /* 0x000e220000000a00 */
[----:B------:R-:W-:Y:S02]  /*2760*/  IADD3 R5, P0, PT, R2, R7, RZ ;  /* 0x0000000702057210 */ /* 0x000fe40007f1e0ff */
[----:B------:R-:W-:Y:S02]  /*2770*/  FMNMX R11, R0, 1.0000000116860974231e-07, !PT ;  /* 0x33d6bf95000b7809 */ /* 0x000fe40007800000 */
[----:B------:R-:W-:-:S03]  /*2780*/  IADD3.X R6, PT, PT, RZ, RZ, RZ, P0, !PT ;  /* 0x000000ffff067210 */ /* 0x000fc600007fe4ff */
[----:B------:R1:W-:Y:S01]  /*2790*/  STG.E desc[UR8][R8.64], R11 ;  /* 0x0000000b08007986 */ /* 0x0003e2000c101908 */
[----:B0-----:R-:W-:-:S04]  /*27a0*/  LEA R4, P0, R5, R12, 0x2 ;  /* 0x0000000c05047211 */ /* 0x001fc800078010ff */
[----:B------:R-:W-:-:S05]  /*27b0*/  LEA.HI.X R5, R5, R13, R6, 0x2, P0 ;  /* 0x0000000d05057211 */ /* 0x000fca00000f1406 */
[----:B------:R-:W2:Y:S01]  /*27c0*/  LDG.E R15, desc[UR8][R4.64+0x4] ;  /* 0x00000408040f7981 */ /* 0x000ea2000c1e1900 */
[----:B------:R-:W0:Y:S02]  /*27d0*/  MUFU.RCP R0, R3 ;  /* 0x0000000300007308 */ /* 0x000e240000001000 */
[----:B0-----:R-:W-:-:S04]  /*27e0*/  FFMA R13, R0, -R3, 1 ;  /* 0x3f800000000d7423 */ /* 0x001fc80000000803 */
[----:B------:R-:W-:Y:S02]  /*27f0*/  FFMA R0, R0, R13, R0 ;  /* 0x0000000d00007223 */ /* 0x000fe40000000000 */
[----:B--2---:R-:W0:Y:S02]  /*2800*/  FCHK P0, R15, R3 ;  /* 0x000000030f007302 */ /* 0x004e240000000000 */
[----:B------:R-:W-:-:S04]  /*2810*/  FFMA R6, R0, R15, RZ ;  /* 0x0000000f00067223 */ /* 0x000fc800000000ff */
[----:B------:R-:W-:-:S04]  /*2820*/  FFMA R13, R6, -R3, R15 ;  /* 0x80000003060d7223 */ /* 0x000fc8000000000f */
[----:B------:R-:W-:Y:S01]  /*2830*/  FFMA R0, R0, R13, R6 ;  /* 0x0000000d00007223 */ /* 0x000fe20000000006 */
[----:B01----:R-:W-:Y:S06]  /*2840*/  @!P0 BRA `(.L_x_32) ;  /* 0x00000000000c8947 */ /* 0x003fec0003800000 */
[----:B------:R-:W-:Y:S02]  /*2850*/  MOV R0, R15 ;  /* 0x0000000f00007202 */ /* 0x000fe40000000f00 */
[----:B------:R-:W-:-:S07]  /*2860*/  MOV R12, 0x2880 ;  /* 0x00002880000c7802 */ /* 0x000fce0000000f00 */
[----:B------:R-:W-:Y:S05]  /*2870*/  CALL.REL.NOINC `($__internal_0_$__cuda_sm3x_div_rn_noftz_f32_slowpath) ;  /* 0x0000000800e07944 */ /* 0x000fea0003c00000 */
.L_x_32:
        /* <DEDUP_REMOVED lines=14> */
.L_x_33:
        /* <DEDUP_REMOVED lines=14> */
.L_x_34:
        /* <DEDUP_REMOVED lines=14> */
.L_x_35:
        /* <DEDUP_REMOVED lines=14> */
.L_x_36:
        /* <DEDUP_REMOVED lines=14> */
.L_x_37:
        /* <DEDUP_REMOVED lines=14> */
.L_x_38:
[----:B------:R-:W-:Y:S02]  /*2dc0*/  FMNMX R9, R0, 1.0000000116860974231e-07, !PT ;  /* 0x33d6bf9500097809 */ /* 0x000fe40007800000 */
[----:B------:R-:W-:-:S03]  /*2dd0*/  IADD3 R7, PT, PT, R7, 0x8, RZ ;  /* 0x0000000807077810 */ /* 0x000fc60007ffe0ff */
[----:B------:R1:W-:Y:S04]  /*2de0*/  STG.E desc[UR8][R4.64+0x1c], R9 ;  /* 0x00001c0904007986 */ /* 0x0003e8000c101908 */
.L_x_30:
[----:B------:R-:W-:-:S13]  /*2df0*/  ISETP.NE.AND P0, PT, RZ, UR4, PT ;  /* 0x00000004ff007c0c */ /* 0x000fda000bf05270 */
[----:B------:R-:W-:Y:S05]  /*2e00*/  @!P0 EXIT ;  /* 0x000000000000894d */ /* 0x000fea0003800000 */
[----:B------:R-:W4:Y:S01]  /*2e10*/  LDCU UR5, c[0x0][0x38c] ;  /* 0x00007180ff0577ac */ /* 0x000f220008000800 */
[----:B------:R-:W-:Y:S02]  /*2e20*/  UISETP.GE.U32.AND UP0, UPT, UR4, 0x4, UPT ;  /* 0x000000040400788c */ /* 0x000fe4000bf06070 */
[----:B----4-:R-:W-:-:S07]  /*2e30*/  ULOP3.LUT UR5, UR5, 0x3, URZ, 0xc0, !UPT ;  /* 0x0000000305057892 */ /* 0x010fce000f8ec0ff */
[----:B------:R-:W-:Y:S05]  /*2e40*/  BRA.U !UP0, `(.L_x_39) ;  /* 0x0000000508047547 */ /* 0x000fea000b800000 */
[----:B012---:R-:W0:Y:S01]  /*2e50*/  LDC.64 R8, c[0x0][0x380] ;  /* 0x0000e000ff087b82 */ /* 0x007e220000000a00 */
        /* <DEDUP_REMOVED lines=14> */
.L_x_40:
        /* <DEDUP_REMOVED lines=19> */
.L_x_41:
        /* <DEDUP_REMOVED lines=14> */
.L_x_42:
        /* <DEDUP_REMOVED lines=14> */
.L_x_43:
[----:B------:R-:W-:Y:S02]  /*3230*/  FMNMX R9, R0, 1.0000000116860974231e-07, !PT ;  /* 0x33d6bf9500097809 */ /* 0x000fe40007800000 */
[----:B------:R-:W-:-:S03]  /*3240*/  IADD3 R7, PT, PT, R7, 0x4, RZ ;  /* 0x0000000407077810 */ /* 0x000fc60007ffe0ff */
[----:B------:R4:W-:Y:S04]  /*3250*/  STG.E desc[UR8][R4.64+0xc], R9 ;  /* 0x00000c0904007986 */ /* 0x0009e8000c101908 */
.L_x_39:
[----:B------:R-:W-:-:S13]  /*3260*/  ISETP.NE.AND P0, PT, RZ, UR5, PT ;  /* 0x00000005ff007c0c */ /* 0x000fda000bf05270 */
[----:B------:R-:W-:Y:S05]  /*3270*/  @!P0 EXIT ;  /* 0x000000000000894d */ /* 0x000fea0003800000 */
[----:B01234-:R-:W0:Y:S01]  /*3280*/  LDC.64 R4, c[0x0][0x380] ;  /* 0x0000e000ff047b82 */ /* 0x01fe220000000a00 */
[----:B------:R-:W-:Y:S01]  /*3290*/  IADD3 R7, PT, PT, R2, R7, RZ ;  /* 0x0000000702077210 */ /* 0x000fe20007ffe0ff */
[----:B------:R-:W-:-:S04]  /*32a0*/  UIADD3 UR4, UPT, UPT, -UR5, URZ, URZ ;  /* 0x000000ff05047290 */ /* 0x000fc8000fffe1ff */
[----:B0-----:R-:W-:-:S08]  /*32b0*/  IMAD.WIDE.U32 R4, R7, 0x4, R4 ;  /* 0x0000000407047825 */ /* 0x001fd000078e0004 */
.L_x_45:
[----:B------:R-:W2:Y:S01]  /*32c0*/  LDG.E R9, desc[UR8][R4.64] ;  /* 0x0000000804097981 */ /* 0x000ea2000c1e1900 */
[----:B-----5:R-:W0:Y:S01]  /*32d0*/  MUFU.RCP R0, R3 ;  /* 0x0000000300007308 */ /* 0x020e220000001000 */
[----:B------:R-:W-:-:S04]  /*32e0*/  UIADD3 UR4, UPT, UPT, UR4, 0x1, URZ ;  /* 0x0000000104047890 */ /* 0x000fc8000fffe0ff */
[----:B------:R-:W-:Y:S01]  /*32f0*/  UISETP.NE.AND UP0, UPT, UR4, URZ, UPT ;  /* 0x000000ff0400728c */ /* 0x000fe2000bf05270 */
[----:B0-----:R-:W-:-:S04]  /*3300*/  FFMA R7, R0, -R3, 1 ;  /* 0x3f80000000077423 */ /* 0x001fc80000000803 */
[----:B------:R-:W-:Y:S01]  /*3310*/  FFMA R0, R0, R7, R0 ;  /* 0x0000000700007223 */ /* 0x000fe20000000000 */
[----:B--2---:R-:W0:Y:S03]  /*3320*/  FCHK P0, R9, R3 ;  /* 0x0000000309007302 */ /* 0x004e260000000000 */
[----:B------:R-:W-:-:S04]  /*3330*/  FFMA R2, R0, R9, RZ ;  /* 0x0000000900027223 */ /* 0x000fc800000000ff */
[----:B------:R-:W-:-:S04]  /*3340*/  FFMA R7, R2, -R3, R9 ;  /* 0x8000000302077223 */ /* 0x000fc80000000009 */
[----:B------:R-:W-:Y:S01]  /*3350*/  FFMA R0, R0, R7, R2 ;  /* 0x0000000700007223 */ /* 0x000fe20000000002 */
[----:B0-----:R-:W-:Y:S06]  /*3360*/  @!P0 BRA `(.L_x_44) ;  /* 0x00000000000c8947 */ /* 0x001fec0003800000 */
[----:B------:R-:W-:Y:S02]  /*3370*/  MOV R0, R9 ;  /* 0x0000000900007202 */ /* 0x000fe40000000f00 */
[----:B------:R-:W-:-:S07]  /*3380*/  MOV R12, 0x33a0 ;  /* 0x000033a0000c7802 */ /* 0x000fce0000000f00 */
[----:B------:R-:W-:Y:S05]  /*3390*/  CALL.REL.NOINC `($__internal_0_$__cuda_sm3x_div_rn_noftz_f32_slowpath) ;  /* 0x0000000000187944 */ /* 0x000fea0003c00000 */
.L_x_44:
[----:B------:R-:W-:-:S05]  /*33a0*/  FMNMX R7, R0, 1.0000000116860974231e-07, !PT ;  /* 0x33d6bf9500077809 */ /* 0x000fca0007800000 */
[----:B------:R0:W-:Y:S02]  /*33b0*/  STG.E desc[UR8][R4.64], R7 ;  /* 0x0000000704007986 */ /* 0x0001e4000c101908 */
[----:B0-----:R-:W-:-:S04]  /*33c0*/  IADD3 R4, P0, PT, R4, 0x4, RZ ;  /* 0x0000000404047810 */ /* 0x001fc80007f1e0ff */
[----:B------:R-:W-:Y:S01]  /*33d0*/  IADD3.X R5, PT, PT, RZ, R5, RZ, P0, !PT ;  /* 0x00000005ff057210 */ /* 0x000fe200007fe4ff */
[----:B------:R-:W-:Y:S08]  /*33e0*/  BRA.U UP0, `(.L_x_45) ;  /* 0xfffffffd00b47547 */ /* 0x000ff0000b83ffff */
[----:B------:R-:W-:Y:S05]  /*33f0*/  EXIT ;  /* 0x000000000000794d */ /* 0x000fea0003800000 */
        .weak           $__internal_0_$__cuda_sm3x_div_rn_noftz_f32_slowpath
        .type           $__internal_0_$__cuda_sm3x_div_rn_noftz_f32_slowpath,@function
        .size           $__internal_0_$__cuda_sm3x_div_rn_noftz_f32_slowpath,(.L_x_74 - $__internal_0_$__cuda_sm3x_div_rn_noftz_f32_slowpath)
$__internal_0_$__cuda_sm3x_div_rn_noftz_f32_slowpath:
[----:B------:R-:W-:Y:S02]  /*3400*/  SHF.R.U32.HI R11, RZ, 0x17, R3 ;  /* 0x00000017ff0b7819 */ /* 0x000fe40000011603 */
[----:B------:R-:W-:Y:S02]  /*3410*/  SHF.R.U32.HI R14, RZ, 0x17, R0 ;  /* 0x00000017ff0e7819 */ /* 0x000fe40000011600 */
[----:B------:R-:W-:Y:S02]  /*3420*/  LOP3.LUT R11, R11, 0xff, RZ, 0xc0, !PT ;  /* 0x000000ff0b0b7812 */ /* 0x000fe400078ec0ff */
[----:B------:R-:W-:Y:S02]  /*3430*/  LOP3.LUT R14, R14, 0xff, RZ, 0xc0, !PT ;  /* 0x000000ff0e0e7812 */ /* 0x000fe400078ec0ff */
[----:B------:R-:W-:Y:S02]  /*3440*/  IADD3 R16, PT, PT, R11, -0x1, RZ ;  /* 0xffffffff0b107810 */ /* 0x000fe40007ffe0ff */
[----:B------:R-:W-:-:S02]  /*3450*/  IADD3 R15, PT, PT, R14, -0x1, RZ ;  /* 0xffffffff0e0f7810 */ /* 0x000fc40007ffe0ff */
[----:B------:R-:W-:Y:S02]  /*3460*/  ISETP.GT.U32.AND P0, PT, R16, 0xfd, PT ;  /* 0x000000fd1000780c */ /* 0x000fe40003f04070 */
[----:B------:R-:W-:Y:S02]  /*3470*/  MOV R13, R3 ;  /* 0x00000003000d7202 */ /* 0x000fe40000000f00 */
[----:B------:R-:W-:-:S13]  /*3480*/  ISETP.GT.U32.OR P0, PT, R15, 0xfd, P0 ;  /* 0x000000fd0f00780c */ /* 0x000fda0000704470 */
[----:B------:R-:W-:Y:S01]  /*3490*/  @!P0 MOV R10, RZ ;  /* 0x000000ff000a8202 */ /* 0x000fe20000000f00 */
[----:B------:R-:W-:Y:S06]  /*34a0*/  @!P0 BRA `(.L_x_46) ;  /* 0x00000000005c8947 */ /* 0x000fec0003800000 */
[----:B------:R-:W-:Y:S02]  /*34b0*/  FSETP.GTU.FTZ.AND P0, PT, |R0|, +INF , PT ;  /* 0x7f8000000000780b */ /* 0x000fe40003f1c200 */
[----:B------:R-:W-:-:S04]  /*34c0*/  FSETP.GTU.FTZ.AND P1, PT, |R3|, +INF , PT ;  /* 0x7f8000000300780b */ /* 0x000fc80003f3c200 */
[----:B------:R-:W-:-:S13]  /*34d0*/  PLOP3.LUT P0, PT, P0, P1, PT, 0xf8, 0x8f ;  /* 0x00000000008f781c */ /* 0x000fda0000703f70 */
[----:B------:R-:W-:Y:S05]  /*34e0*/  @P0 BRA `(.L_x_47) ;  /* 0x0000000400440947 */ /* 0x000fea0003800000 */
[----:B------:R-:W-:-:S13]  /*34f0*/  LOP3.LUT P0, RZ, R13, 0x7fffffff, R0, 0xc8, !PT ;  /* 0x7fffffff0dff7812 */ /* 0x000fda000780c800 */
[----:B------:R-:W-:Y:S05]  /*3500*/  @!P0 BRA `(.L_x_48) ;  /* 0x0000000400348947 */ /* 0x000fea0003800000 */
[C---:B------:R-:W-:Y:S02]  /*3510*/  FSETP.NEU.FTZ.AND P3, PT, |R0|.reuse, +INF , PT ;  /* 0x7f8000000000780b */ /* 0x040fe40003f7d200 */
[----:B------:R-:W-:Y:S02]  /*3520*/  FSETP.NEU.FTZ.AND P1, PT, |R3|, +INF , PT ;  /* 0x7f8000000300780b */ /* 0x000fe40003f3d200 */
[----:B------:R-:W-:-:S11]  /*3530*/  FSETP.NEU.FTZ.AND P0, PT, |R0|, +INF , PT ;  /* 0x7f8000000000780b */ /* 0x000fd60003f1d200 */
[----:B------:R-:W-:Y:S05]  /*3540*/  @!P1 BRA !P3, `(.L_x_48) ;  /* 0x0000000400249947 */ /* 0x000fea0005800000 */
[----:B------:R-:W-:-:S04]  /*3550*/  LOP3.LUT P3, RZ, R0, 0x7fffffff, RZ, 0xc0, !PT ;  /* 0x7fffffff00ff7812 */ /* 0x000fc8000786c0ff */
[----:B------:R-:W-:-:S13]  /*3560*/  PLOP3.LUT P1, PT, P1, P3, PT, 0x2f, 0xf2 ;  /* 0x0000000000f2781c */ /* 0x000fda0000f26577 */
[----:B------:R-:W-:Y:S05]  /*3570*/  @P1 BRA `(.L_x_49) ;  /* 0x0000000400101947 */ /* 0x000fea0003800000 */
[----:B------:R-:W-:-:S04]  /*3580*/  LOP3.LUT P1, RZ, R13, 0x7fffffff, RZ, 0xc0, !PT ;  /* 0x7fffffff0dff7812 */ /* 0x000fc8000782c0ff */
[----:B------:R-:W-:-:S13]  /*3590*/  PLOP3.LUT P0, PT, P0, P1, PT, 0x2f, 0xf2 ;  /* 0x0000000000f2781c */ /* 0x000fda0000702577 */
[----:B------:R-:W-:Y:S05]  /*35a0*/  @P0 BRA `(.L_x_50) ;  /* 0x0000000000f80947 */ /* 0x000fea0003800000 */
[----:B------:R-:W-:Y:S02]  /*35b0*/  ISETP.GE.AND P0, PT, R15, RZ, PT ;  /* 0x000000ff0f00720c */ /* 0x000fe40003f06270 */
[----:B------:R-:W-:-:S11]  /*35c0*/  ISETP.GE.AND P1, PT, R16, RZ, PT ;  /* 0x000000ff1000720c */ /* 0x000fd60003f26270 */
[----:B------:R-:W-:Y:S01]  /*35d0*/  @P0 MOV R10, RZ ;  /* 0x000000ff000a0202 */ /* 0x000fe20000000f00 */
[----:B------:R-:W-:Y:S01]  /*35e0*/  @!P0 FFMA R0, R0, 1.84467440737095516160e+19, RZ ;  /* 0x5f80000000008823 */ /* 0x000fe200000000ff */
[----:B------:R-:W-:Y:S01]  /*35f0*/  @!P0 MOV R10, 0xffffffc0 ;  /* 0xffffffc0000a8802 */ /* 0x000fe20000000f00 */
[----:B------:R-:W-:-:S03]  /*3600*/  @!P1 FFMA R13, R3, 1.84467440737095516160e+19, RZ ;  /* 0x5f800000030d9823 */ /* 0x000fc600000000ff */
[----:B------:R-:W-:-:S07]  /*3610*/  @!P1 IADD3 R10, PT, PT, R10, 0x40, RZ ;  /* 0x000000400a0a9810 */ /* 0x000fce0007ffe0ff */
.L_x_46:
[----:B------:R-:W-:Y:S02]  /*3620*/  LEA R16, R11, 0xc0800000, 0x17 ;  /* 0xc08000000b107811 */ /* 0x000fe400078eb8ff */
[----:B------:R-:W-:Y:S02]  /*3630*/  IADD3 R14, PT, PT, R14, -0x7f, RZ ;  /* 0xffffff810e0e7810 */ /* 0x000fe40007ffe0ff */
[----:B------:R-:W-:-:S03]  /*3640*/  IADD3 R17, PT, PT, -R16, R13, RZ ;  /* 0x0000000d10117210 */ /* 0x000fc60007ffe1ff */
[C---:B------:R-:W-:Y:S01]  /*3650*/  IMAD R0, R14.reuse, -0x800000, R0 ;  /* 0xff8000000e007824 */ /* 0x040fe200078e0200 */
[----:B------:R0:W1:Y:S01]  /*3660*/  MUFU.RCP R16, R17 ;  /* 0x0000001100107308 */ /* 0x0000620000001000 */
[----:B------:R-:W-:Y:S01]  /*3670*/  FADD.FTZ R15, -R17, -RZ ;  /* 0x800000ff110f7221 */ /* 0x000fe20000010100 */
[----:B0-----:R-:W-:-:S04]  /*3680*/  IADD3 R17, PT, PT, R14, 0x7f, -R11 ;  /* 0x0000007f0e117810 */ /* 0x001fc80007ffe80b */
[----:B------:R-:W-:Y:S01]  /*3690*/  IADD3 R17, PT, PT, R17, R10, RZ ;  /* 0x0000000a11117210 */ /* 0x000fe20007ffe0ff */
[----:B-1----:R-:W-:-:S04]  /*36a0*/  FFMA R13, R16, R15, 1 ;  /* 0x3f800000100d7423 */ /* 0x002fc8000000000f */
[----:B------:R-:W-:-:S04]  /*36b0*/  FFMA R13, R16, R13, R16 ;  /* 0x0000000d100d7223 */ /* 0x000fc80000000010 */
[----:B------:R-:W-:-:S04]  /*36c0*/  FFMA R16, R0, R13, RZ ;  /* 0x0000000d00107223 */ /* 0x000fc800000000ff */
[----:B------:R-:W-:-:S04]  /*36d0*/  FFMA R18, R15, R16, R0 ;  /* 0x000000100f127223 */ /* 0x000fc80000000000 */
[----:B------:R-:W-:-:S04]  /*36e0*/  FFMA R16, R13, R18, R16 ;  /* 0x000000120d107223 */ /* 0x000fc80000000010 */
[----:B------:R-:W-:-:S04]  /*36f0*/  FFMA R15, R15, R16, R0 ;  /* 0x000000100f0f7223 */ /* 0x000fc80000000000 */
[----:B------:R-:W-:-:S05]  /*3700*/  FFMA R0, R13, R15, R16 ;  /* 0x0000000f0d007223 */ /* 0x000fca0000000010 */
[----:B------:R-:W-:-:S04]  /*3710*/  SHF.R.U32.HI R11, RZ, 0x17, R0 ;  /* 0x00000017ff0b7819 */ /* 0x000fc80000011600 */
[----:B------:R-:W-:-:S04]  /*3720*/  LOP3.LUT R11, R11, 0xff, RZ, 0xc0, !PT ;  /* 0x000000ff0b0b7812 */ /* 0x000fc800078ec0ff */
[----:B------:R-:W-:-:S04]  /*3730*/  IADD3 R11, PT, PT, R11, R17, RZ ;  /* 0x000000110b0b7210 */ /* 0x000fc80007ffe0ff */
[----:B------:R-:W-:-:S04]  /*3740*/  IADD3 R10, PT, PT, R11, -0x1, RZ ;  /* 0xffffffff0b0a7810 */ /* 0x000fc80007ffe0ff */
[----:B------:R-:W-:-:S13]  /*3750*/  ISETP.GE.U32.AND P0, PT, R10, 0xfe, PT ;  /* 0x000000fe0a00780c */ /* 0x000fda0003f06070 */
[----:B------:R-:W-:Y:S05]  /*3760*/  @!P0 BRA `(.L_x_51) ;  /* 0x0000000000808947 */ /* 0x000fea0003800000 */
[----:B------:R-:W-:-:S13]  /*3770*/  ISETP.GT.AND P0, PT, R11, 0xfe, PT ;  /* 0x000000fe0b00780c */ /* 0x000fda0003f04270 */
[----:B------:R-:W-:Y:S05]  /*3780*/  @P0 BRA `(.L_x_52) ;  /* 0x00000000006c0947 */ /* 0x000fea0003800000 */
[----:B------:R-:W-:-:S13]  /*3790*/  ISETP.GE.AND P0, PT, R11, 0x1, PT ;  /* 0x000000010b00780c */ /* 0x000fda0003f06270 */
[----:B------:R-:W-:Y:S05]  /*37a0*/  @P0 BRA `(.L_x_53) ;  /* 0x0000000000980947 */ /* 0x000fea0003800000 */
[----:B------:R-:W-:Y:S02]  /*37b0*/  ISETP.GE.AND P0, PT, R11, -0x18, PT ;  /* 0xffffffe80b00780c */ /* 0x000fe40003f06270 */
[----:B------:R-:W-:-:S11]  /*37c0*/  LOP3.LUT R0, R0, 0x80000000, RZ, 0xc0, !PT ;  /* 0x8000000000007812 */ /* 0x000fd600078ec0ff */
[----:B------:R-:W-:Y:S05]  /*37d0*/  @!P0 BRA `(.L_x_53) ;  /* 0x00000000008c8947 */ /* 0x000fea0003800000 */
[-CC-:B------:R-:W-:Y:S01]  /*37e0*/  FFMA.RZ R10, R13, R15.reuse, R16.reuse ;  /* 0x0000000f0d0a7223 */ /* 0x180fe2000000c010 */
[C---:B------:R-:W-:Y:S02]  /*37f0*/  ISETP.NE.AND P3, PT, R11.reuse, RZ, PT ;  /* 0x000000ff0b00720c */ /* 0x040fe40003f65270 */
[----:B------:R-:W-:Y:S02]  /*3800*/  ISETP.NE.AND P1, PT, R11, RZ, PT ;  /* 0x000000ff0b00720c */ /* 0x000fe40003f25270 */
[----:B------:R-:W-:Y:S01]  /*3810*/  LOP3.LUT R14, R10, 0x7fffff, RZ, 0xc0, !PT ;  /* 0x007fffff0a0e7812 */ /* 0x000fe200078ec0ff */
[CCC-:B------:R-:W-:Y:S01]  /*3820*/  FFMA.RP R10, R13.reuse, R15.reuse, R16.reuse ;  /* 0x0000000f0d0a7223 */ /* 0x1c0fe20000008010 */
[----:B------:R-:W-:Y:S01]  /*3830*/  FFMA.RM R13, R13, R15, R16 ;  /* 0x0000000f0d0d7223 */ /* 0x000fe20000004010 */
[----:B------:R-:W-:Y:S02]  /*3840*/  IADD3 R15, PT, PT, R11, 0x20, RZ ;  /* 0x000000200b0f7810 */ /* 0x000fe40007ffe0ff */
[----:B------:R-:W-:-:S02]  /*3850*/  LOP3.LUT R14, R14, 0x800000, RZ, 0xfc, !PT ;  /* 0x008000000e0e7812 */ /* 0x000fc400078efcff */
[----:B------:R-:W-:Y:S02]  /*3860*/  IADD3 R11, PT, PT, -R11, RZ, RZ ;  /* 0x000000ff0b0b7210 */ /* 0x000fe40007ffe1ff */
[----:B------:R-:W-:Y:S02]  /*3870*/  SHF.L.U32 R15, R14, R15, RZ ;  /* 0x0000000f0e0f7219 */ /* 0x000fe400000006ff */
[----:B------:R-:W-:Y:S02]  /*3880*/  FSETP.NEU.FTZ.AND P0, PT, R10, R13, PT ;  /* 0x0000000d0a00720b */ /* 0x000fe40003f1d000 */
[----:B------:R-:W-:Y:S02]  /*3890*/  SEL R11, R11, RZ, P3 ;  /* 0x000000ff0b0b7207 */ /* 0x000fe40001800000 */
[----:B------:R-:W-:Y:S02]  /*38a0*/  ISETP.NE.AND P1, PT, R15, RZ, P1 ;  /* 0x000000ff0f00720c */ /* 0x000fe40000f25270 */
[----:B------:R-:W-:-:S02]  /*38b0*/  SHF.R.U32.HI R11, RZ, R11, R14 ;  /* 0x0000000bff0b7219 */ /* 0x000fc4000001160e */
[----:B------:R-:W-:Y:S02]  /*38c0*/  PLOP3.LUT P0, PT, P0, P1, PT, 0xf8, 0x8f ;  /* 0x00000000008f781c */ /* 0x000fe40000703f70 */
[----:B------:R-:W-:Y:S02]  /*38d0*/  SHF.R.U32.HI R13, RZ, 0x1, R11 ;  /* 0x00000001ff0d7819 */ /* 0x000fe4000001160b */
[----:B------:R-:W-:-:S04]  /*38e0*/  SEL R10, RZ, 0x1, !P0 ;  /* 0x00000001ff0a7807 */ /* 0x000fc80004000000 */
[----:B------:R-:W-:-:S04]  /*38f0*/  LOP3.LUT R10, R10, 0x1, R13, 0xf8, !PT ;  /* 0x000000010a0a7812 */ /* 0x000fc800078ef80d */
[----:B------:R-:W-:-:S04]  /*3900*/  LOP3.LUT R10, R10, R11, RZ, 0xc0, !PT ;  /* 0x0000000b0a0a7212 */ /* 0x000fc800078ec0ff */
[----:B------:R-:W-:-:S04]  /*3910*/  IADD3 R13, PT, PT, R13, R10, RZ ;  /* 0x0000000a0d0d7210 */ /* 0x000fc80007ffe0ff */
[----:B------:R-:W-:Y:S01]  /*3920*/  LOP3.LUT R0, R13, R0, RZ, 0xfc, !PT ;  /* 0x000000000d007212 */ /* 0x000fe200078efcff */
[----:B------:R-:W-:Y:S06]  /*3930*/  BRA `(.L_x_53) ;  /* 0x0000000000347947 */ /* 0x000fec0003800000 */
.L_x_52:
[----:B------:R-:W-:-:S04]  /*3940*/  LOP3.LUT R0, R0, 0x80000000, RZ, 0xc0, !PT ;  /* 0x8000000000007812 */ /* 0x000fc800078ec0ff */
[----:B------:R-:W-:Y:S01]  /*3950*/  LOP3.LUT R0, R0, 0x7f800000, RZ, 0xfc, !PT ;  /* 0x7f80000000007812 */ /* 0x000fe200078efcff */
[----:B------:R-:W-:Y:S06]  /*3960*/  BRA `(.L_x_53) ;  /* 0x0000000000287947 */ /* 0x000fec0003800000 */
.L_x_51:
[----:B------:R-:W-:Y:S01]  /*3970*/  LEA R0, R17, R0, 0x17 ;  /* 0x0000000011007211 */ /* 0x000fe200078eb8ff */
[----:B------:R-:W-:Y:S06]  /*3980*/  BRA `(.L_x_53) ;  /* 0x0000000000207947 */ /* 0x000fec0003800000 */
.L_x_50:
[----:B------:R-:W-:-:S04]  /*3990*/  LOP3.LUT R0, R13, 0x80000000, R0, 0x48, !PT ;  /* 0x800000000d007812 */ /* 0x000fc800078e4800 */
[----:B------:R-:W-:Y:S01]  /*39a0*/  LOP3.LUT R0, R0, 0x7f800000, RZ, 0xfc, !PT ;  /* 0x7f80000000007812 */ /* 0x000fe200078efcff */
[----:B------:R-:W-:Y:S06]  /*39b0*/  BRA `(.L_x_53) ;  /* 0x0000000000147947 */ /* 0x000fec0003800000 */
.L_x_49:
[----:B------:R-:W-:Y:S01]  /*39c0*/  LOP3.LUT R0, R13, 0x80000000, R0, 0x48, !PT ;  /* 0x800000000d007812 */ /* 0x000fe200078e4800 */
[----:B------:R-:W-:Y:S06]  /*39d0*/  BRA `(.L_x_53) ;  /* 0x00000000000c7947 */ /* 0x000fec0003800000 */
.L_x_48:
[----:B------:R-:W0:Y:S01]  /*39e0*/  MUFU.RSQ R0, -QNAN ;  /* 0xffc0000000007908 */ /* 0x000e220000001400 */
[----:B------:R-:W-:Y:S05]  /*39f0*/  BRA `(.L_x_53) ;  /* 0x0000000000047947 */ /* 0x000fea0003800000 */
.L_x_47:
[----:B------:R-:W-:-:S07]  /*3a00*/  FADD.FTZ R0, R0, R3 ;  /* 0x0000000300007221 */ /* 0x000fce0000010000 */
.L_x_53:
[----:B------:R-:W-:-:S04]  /*3a10*/  HFMA2 R13, -RZ, RZ, 0, 0 ;  /* 0x00000000ff0d7431 */ /* 0x000fc800000001ff */
[----:B0-----:R-:W-:Y:S05]  /*3a20*/  RET.REL.NODEC R12 `(_Z14softmax_kernelPfii) ;  /* 0xffffffc40c747950 */ /* 0x001fea0003c3ffff */
.L_x_54:
        /* <DEDUP_REMOVED lines=13> */
.L_x_74:


//--------------------- .text._Z15bias_add_kernelPfS_ii --------------------------
	.section	.text._Z15bias_add_kernelPfS_ii,"ax",@progbits
	.align	128
        .global         _Z15bias_add_kernelPfS_ii
        .type           _Z15bias_add_kernelPfS_ii,@function
        .size           _Z15bias_add_kernelPfS_ii,(.L_x_77 - _Z15bias_add_kernelPfS_ii)
        .other          _Z15bias_add_kernelPfS_ii,@"STO_CUDA_ENTRY STV_DEFAULT"
_Z15bias_add_kernelPfS_ii:
.text._Z15bias_add_kernelPfS_ii:
[----:B------:R-:W-:Y:S08]  /*0000*/  LDC R1, c[0x0][0x37c] ;  /* 0x0000df00ff017b82 */ /* 0x000ff00000000800 */
[----:B------:R-:W0:Y:S01]  /*0010*/  LDC R8, c[0x0][0x394] ;  /* 0x0000e500ff087b82 */ /* 0x000e220000000800 */
[----:B------:R-:W1:Y:S07]  /*0020*/  S2R R4, SR_TID.X ;  /* 0x0000000000047919 */ /* 0x000e6e0000002100 */
[----:B------:R-:W1:Y:S08]  /*0030*/  S2UR UR4, SR_CTAID.X ;  /* 0x00000000000479c3 */ /* 0x000e700000002500 */
[----:B------:R-:W1:Y:S01]  /*0040*/  LDC R7, c[0x0][0x360] ;  /* 0x0000d800ff077b82 */ /* 0x000e620000000800 */
[----:B0-----:R-:W-:-:S04]  /*0050*/  IABS R9, R8 ;  /* 0x0000000800097213 */ /* 0x001fc80000000000 */
[----:B------:R-:W0:Y:S01]  /*0060*/  I2F.RP R0, R9 ;  /* 0x0000000900007306 */ /* 0x000e220000209400 */
[----:B-1----:R-:W-:Y:S01]  /*0070*/  IMAD R7, R7, UR4, R4 ;  /* 0x0000000407077c24 */ /* 0x002fe2000f8e0204 */
[----:B------:R-:W1:Y:S06]  /*0080*/  LDCU UR4, c[0x0][0x390] ;  /* 0x00007200ff0477ac */ /* 0x000e6c0008000800 */
[----:B0-----:R-:W0:Y:S02]  /*0090*/  MUFU.RCP R0, R0 ;  /* 0x0000000000007308 */ /* 0x001e240000001000 */
[----:B0-----:R-:W-:Y:S01]  /*00a0*/  VIADD R2, R0, 0xffffffe ;  /* 0x0ffffffe00027836 */ /* 0x001fe20000000000 */
[----:B------:R-:W-:-:S05]  /*00b0*/  IABS R0, R7 ;  /* 0x0000000700007213 */ /* 0x000fca0000000000 */
[----:B------:R0:W2:Y:S02]  /*00c0*/  F2I.FTZ.U32.TRUNC.NTZ R3, R2 ;  /* 0x0000000200037305 */ /* 0x0000a4000021f000 */
[----:B0-----:R-:W-:Y:S02]  /*00d0*/  IMAD.MOV.U32 R2, RZ, RZ, RZ ;  /* 0x000000ffff027224 */ /* 0x001fe400078e00ff */
[----:B--2---:R-:W-:-:S04]  /*00e0*/  IMAD.MOV R6, RZ, RZ, -R3 ;  /* 0x000000ffff067224 */ /* 0x004fc800078e0a03 */
[----:B------:R-:W-:Y:S01]  /*00f0*/  IMAD R5, R6, R9, RZ ;  /* 0x0000000906057224 */ /* 0x000fe200078e02ff */
[----:B------:R-:W-:-:S03]  /*0100*/  LOP3.LUT R6, RZ, R8, RZ, 0x33, !PT ;  /* 0x00000008ff067212 */ /* 0x000fc600078e33ff */
[----:B------:R-:W-:Y:S01]  /*0110*/  IMAD.HI.U32 R3, R3, R5, R2 ;  /* 0x0000000503037227 */ /* 0x000fe200078e0002 */
[----:B------:R-:W-:-:S04]  /*0120*/  LOP3.LUT R2, R7, R8, RZ, 0x3c, !PT ;  /* 0x0000000807027212 */ /* 0x000fc800078e3cff */
[----:B------:R-:W-:Y:S01]  /*0130*/  ISETP.GE.AND P0, PT, R2, RZ, PT ;  /* 0x000000ff0200720c */ /* 0x000fe20003f06270 */
[----:B------:R-:W-:-:S05]  /*0140*/  IMAD.HI.U32 R3, R3, R0, RZ ;  /* 0x0000000003037227 */ /* 0x000fca00078e00ff */
[----:B------:R-:W-:-:S05]  /*0150*/  IADD3 R4, PT, PT, -R3, RZ, RZ ;  /* 0x000000ff03047210 */ /* 0x000fca0007ffe1ff */
[----:B------:R-:W-:-:S05]  /*0160*/  IMAD R0, R9, R4, R0 ;  /* 0x0000000409007224 */ /* 0x000fca00078e0200 */
[----:B------:R-:W-:-:S13]  /*0170*/  ISETP.GT.U32.AND P2, PT, R9, R0, PT ;  /* 0x000000000900720c */ /* 0x000fda0003f44070 */
[----:B------:R-:W-:Y:S02]  /*0180*/  @!P2 IMAD.IADD R0, R0, 0x1, -R9 ;  /* 0x000000010000a824 */ /* 0x000fe400078e0a09 */
[----:B------:R-:W-:-:S03]  /*0190*/  @!P2 VIADD R3, R3, 0x1 ;  /* 0x000000010303a836 */ /* 0x000fc60000000000 */
[----:B------:R-:W-:-:S13]  /*01a0*/  ISETP.GE.U32.AND P1, PT, R0, R9, PT ;  /* 0x000000090000720c */ /* 0x000fda0003f26070 */
[----:B------:R-:W-:Y:S02]  /*01b0*/  @P1 IADD3 R3, PT, PT, R3, 0x1, RZ ;  /* 0x0000000103031810 */ /* 0x000fe40007ffe0ff */
[----:B------:R-:W-:-:S03]  /*01c0*/  ISETP.NE.AND P1, PT, R8, RZ, PT ;  /* 0x000000ff0800720c */ /* 0x000fc60003f25270 */
[----:B------:R-:W-:-:S05]  /*01d0*/  @!P0 IMAD.MOV R3, RZ, RZ, -R3 ;  /* 0x000000ffff038224 */ /* 0x000fca00078e0a03 */
[----:B------:R-:W-:-:S04]  /*01e0*/  SEL R3, R6, R3, !P1 ;  /* 0x0000000306037207 */ /* 0x000fc80004800000 */
[----:B-1----:R-:W-:-:S04]  /*01f0*/  ISETP.GE.AND P0, PT, R3, UR4, PT ;  /* 0x0000000403007c0c */ /* 0x002fc8000bf06270 */
[----:B------:R-:W-:-:S13]  /*0200*/  ISETP.LT.OR P0, PT, R8, RZ, P0 ;  /* 0x000000ff0800720c */ /* 0x000fda0000701670 */
[----:B------:R-:W-:Y:S05]  /*0210*/  @P0 EXIT ;  /* 0x000000000000094d */ /* 0x000fea0003800000 */
[----:B------:R-:W0:Y:S01]  /*0220*/  LDC.64 R2, c[0x0][0x388] ;  /* 0x0000e200ff027b82 */ /* 0x000e220000000a00 */
[----:B------:R-:W-:Y:S01]  /*0230*/  ISETP.GE.AND P2, PT, R7, RZ, PT ;  /* 0x000000ff0700720c */ /* 0x000fe20003f46270 */
[----:B------:R-:W1:Y:S01]  /*0240*/  LDCU.64 UR4, c[0x0][0x358] ;  /* 0x00006b00ff0477ac */ /* 0x000e620008000a00 */
[----:B------:R-:W-:Y:S01]  /*0250*/  ISETP.GT.U32.AND P0, PT, R9, R0, PT ;  /* 0x000000000900720c */ /* 0x000fe20003f04070 */
[----:B------:R-:W-:-:S04]  /*0260*/  IMAD.IADD R9, R0, 0x1, -R9 ;  /* 0x0000000100097824 */ /* 0x000fc800078e0a09 */
[----:B------:R-:W2:Y:S01]  /*0270*/  LDC.64 R4, c[0x0][0x380] ;  /* 0x0000e000ff047b82 */ /* 0x000ea20000000a00 */
[----:B------:R-:W-:-:S05]  /*0280*/  SEL R9, R9, R0, !P0 ;  /* 0x0000000009097207 */ /* 0x000fca0004000000 */
[----:B------:R-:W-:-:S04]  /*0290*/  @!P2 IADD3 R9, PT, PT, -R9, RZ, RZ ;  /* 0x000000ff0909a210 */ /* 0x000fc80007ffe1ff */
[----:B------:R-:W-:-:S05]  /*02a0*/  SEL R9, R6, R9, !P1 ;  /* 0x0000000906097207 */ /* 0x000fca0004800000 */
[----:B0-----:R-:W-:-:S06]  /*02b0*/  IMAD.WIDE R2, R9, 0x4, R2 ;  /* 0x0000000409027825 */ /* 0x001fcc00078e0202 */
[----:B-1----:R-:W3:Y:S01]  /*02c0*/  LDG.E R2, desc[UR4][R2.64] ;  /* 0x0000000402027981 */ /* 0x002ee2000c1e1900 */
[----:B--2---:R-:W-:-:S05]  /*02d0*/  IMAD.WIDE R4, R7, 0x4, R4 ;  /* 0x0000000407047825 */ /* 0x004fca00078e0204 */
[----:B------:R-:W3:Y:S02]  /*02e0*/  LDG.E R7, desc[UR4][R4.64] ;  /* 0x0000000404077981 */ /* 0x000ee4000c1e1900 */
[----:B---3--:R-:W-:-:S05]  /*02f0*/  FADD R7, R2, R7 ;  /* 0x0000000702077221 */ /* 0x008fca0000000000 */
[----:B------:R-:W-:Y:S01]  /*0300*/  STG.E desc[UR4][R4.64], R7 ;  /* 0x0000000704007986 */ /* 0x000fe2000c101904 */
[----:B------:R-:W-:Y:S05]  /*0310*/  EXIT ;  /* 0x000000000000794d */ /* 0x000fea0003800000 */
.L_x_55:
        /* <DEDUP_REMOVED lines=14> */
.L_x_77:


//--------------------- .text._Z11relu_kernelPfi  --------------------------
	.section	.text._Z11relu_kernelPfi,"ax",@progbits
	.align	128
        .global         _Z11relu_kernelPfi
        .type           _Z11relu_kernelPfi,@function
        .size           _Z11relu_kernelPfi,(.L_x_78 - _Z11relu_kernelPfi)
        .other          _Z11relu_kernelPfi,@"STO_CUDA_ENTRY STV_DEFAULT"
_Z11relu_kernelPfi:
.text._Z11relu_kernelPfi:
        /* <DEDUP_REMOVED lines=10> */
[----:B0-----:R-:W-:-:S05]  /*00a0*/  IMAD.WIDE R2, R5, 0x4, R2 ;  /* 0x0000000405027825 */ /* 0x001fca00078e0202 */
[----:B-1----:R-:W2:Y:S02]  /*00b0*/  LDG.E R0, desc[UR4][R2.64] ;  /* 0x0000000402007981 */ /* 0x002ea4000c1e1900 */
[----:B--2---:R-:W-:-:S05]  /*00c0*/  FMNMX R5, RZ, R0, !PT ;  /* 0x00000000ff057209 */ /* 0x004fca0007800000 */
[----:B------:R-:W-:Y:S01]  /*00d0*/  STG.E desc[UR4][R2.64], R5 ;  /* 0x0000000502007986 */ /* 0x000fe2000c101904 */
[----:B------:R-:W-:Y:S05]  /*00e0*/  EXIT ;  /* 0x000000000000794d */ /* 0x000fea0003800000 */
.L_x_56:
        /* <DEDUP_REMOVED lines=9> */
.L_x_78:


//--------------------- .text._Z18matmul_at_b_kernelPfS_S_iii --------------------------
	.section	.text._Z18matmul_at_b_kernelPfS_S_iii,"ax",@progbits
	.align	128
        .global         _Z18matmul_at_b_kernelPfS_S_iii
        .type           _Z18matmul_at_b_kernelPfS_S_iii,@function
        .size           _Z18matmul_at_b_kernelPfS_S_iii,(.L_x_79 - _Z18matmul_at_b_kernelPfS_S_iii)
        .other          _Z18matmul_at_b_kernelPfS_S_iii,@"STO_CUDA_ENTRY STV_DEFAULT"
_Z18matmul_at_b_kernelPfS_S_iii:
.text._Z18matmul_at_b_kernelPfS_S_iii:
[----:B------:R-:W-:Y:S01]  /*0000*/  LDC R1, c[0x0][0x37c] ;  /* 0x0000df00ff017b82 */ /* 0x000fe20000000800 */
[----:B------:R-:W0:Y:S07]  /*0010*/  S2R R6, SR_TID.X ;  /* 0x0000000000067919 */ /* 0x000e2e0000002100 */
[----:B------:R-:W1:Y:S01]  /*0020*/  LDC R5, c[0x0][0x364] ;  /* 0x0000d900ff057b82 */ /* 0x000e620000000800 */
[----:B------:R-:W1:Y:S07]  /*0030*/  S2R R4, SR_TID.Y ;  /* 0x0000000000047919 */ /* 0x000e6e0000002200 */
[----:B------:R-:W0:Y:S08]  /*0040*/  S2UR UR5, SR_CTAID.X ;  /* 0x00000000000579c3 */ /* 0x000e300000002500 */
[----:B------:R-:W0:Y:S08]  /*0050*/  LDC R3, c[0x0][0x360] ;  /* 0x0000d800ff037b82 */ /* 0x000e300000000800 */
[----:B------:R-:W1:Y:S08]  /*0060*/  S2UR UR4, SR_CTAID.Y ;  /* 0x00000000000479c3 */ /* 0x000e700000002600 */
[----:B------:R-:W2:Y:S08]  /*0070*/  LDC R0, c[0x0][0x3a0] ;  /* 0x0000e800ff007b82 */ /* 0x000eb00000000800 */
[----:B------:R-:W3:Y:S01]  /*0080*/  LDC R2, c[0x0][0x39c] ;  /* 0x0000e700ff027b82 */ /* 0x000ee20000000800 */
[----:B0-----:R-:W-:-:S02]  /*0090*/  IMAD R3, R3, UR5, R6 ;  /* 0x0000000503037c24 */ /* 0x001fc4000f8e0206 */
[----:B-1----:R-:W-:-:S03]  /*00a0*/  IMAD R5, R5, UR4, R4 ;  /* 0x0000000405057c24 */ /* 0x002fc6000f8e0204 */
[----:B--2---:R-:W-:-:S04]  /*00b0*/  ISETP.GE.AND P0, PT, R3, R0, PT ;  /* 0x000000000300720c */ /* 0x004fc80003f06270 */
[----:B---3--:R-:W-:-:S13]  /*00c0*/  ISETP.GE.OR P0, PT, R5, R2, P0 ;  /* 0x000000020500720c */ /* 0x008fda0000706670 */
[----:B------:R-:W-:Y:S05]  /*00d0*/  @P0 EXIT ;  /* 0x000000000000094d */ /* 0x000fea0003800000 */
[----:B------:R-:W0:Y:S01]  /*00e0*/  LDC R4, c[0x0][0x398] ;  /* 0x0000e600ff047b82 */ /* 0x000e220000000800 */
[----:B------:R-:W1:Y:S01]  /*00f0*/  LDCU.64 UR4, c[0x0][0x358] ;  /* 0x00006b00ff0477ac */ /* 0x000e620008000a00 */
[----:B------:R-:W-:Y:S01]  /*0100*/  HFMA2 R29, -RZ, RZ, 0, 0 ;  /* 0x00000000ff1d7431 */ /* 0x000fe200000001ff */
[----:B0-----:R-:W-:-:S13]  /*0110*/  ISETP.GE.AND P0, PT, R4, 0x1, PT ;  /* 0x000000010400780c */ /* 0x001fda0003f06270 */
[----:B-1----:R-:W-:Y:S05]  /*0120*/  @!P0 BRA `(.L_x_57) ;  /* 0x0000000400d08947 */ /* 0x002fea0003800000 */
[C---:B------:R-:W-:Y:S02]  /*0130*/  ISETP.GE.U32.AND P1, PT, R4.reuse, 0x8, PT ;  /* 0x000000080400780c */ /* 0x040fe40003f26070 */
[----:B------:R-:W-:Y:S02]  /*0140*/  LOP3.LUT R6, R4, 0x7, RZ, 0xc0, !PT ;  /* 0x0000000704067812 */ /* 0x000fe400078ec0ff */
[----:B------:R-:W-:Y:S02]  /*0150*/  MOV R29, RZ ;  /* 0x000000ff001d7202 */ /* 0x000fe40000000f00 */
[----:B------:R-:W-:Y:S02]  /*0160*/  ISETP.NE.AND P0, PT, R6, RZ, PT ;  /* 0x000000ff0600720c */ /* 0x000fe40003f05270 */
[----:B------:R-:W-:-:S05]  /*0170*/  MOV R8, RZ ;  /* 0x000000ff00087202 */ /* 0x000fca0000000f00 */
[----:B------:R-:W-:Y:S06]  /*0180*/  @!P1 BRA `(.L_x_58) ;  /* 0x0000000000d09947 */ /* 0x000fec0003800000 */
[----:B------:R-:W-:Y:S02]  /*0190*/  LOP3.LUT R8, R4, 0x7ffffff8, RZ, 0xc0, !PT ;  /* 0x7ffffff804087812 */ /* 0x000fe400078ec0ff */
[----:B------:R-:W-:Y:S02]  /*01a0*/  MOV R29, RZ ;  /* 0x000000ff001d7202 */ /* 0x000fe40000000f00 */
[----:B------:R-:W-:Y:S02]  /*01b0*/  MOV R9, R5 ;  /* 0x0000000500097202 */ /* 0x000fe40000000f00 */
[----:B------:R-:W-:Y:S02]  /*01c0*/  MOV R7, R3 ;  /* 0x0000000300077202 */ /* 0x000fe40000000f00 */
[----:B------:R-:W-:-:S07]  /*01d0*/  IADD3 R10, PT, PT, -R8, RZ, RZ ;  /* 0x000000ff080a7210 */ /* 0x000fce0007ffe1ff */
.L_x_59:
[----:B------:R-:W0:Y:S08]  /*01e0*/  LDC.64 R14, c[0x0][0x380] ;  /* 0x0000e000ff0e7b82 */ /* 0x000e300000000a00 */
[----:B------:R-:W1:Y:S01]  /*01f0*/  LDC.64 R26, c[0x0][0x388] ;  /* 0x0000e200ff1a7b82 */ /* 0x000e620000000a00 */
[----:B0-----:R-:W-:-:S05]  /*0200*/  IMAD.WIDE R14, R9, 0x4, R14 ;  /* 0x00000004090e7825 */ /* 0x001fca00078e020e */
[----:B------:R0:W2:Y:S01]  /*0210*/  LDG.E R22, desc[UR4][R14.64] ;  /* 0x000000040e167981 */ /* 0x0000a2000c1e1900 */
[----:B-1----:R-:W-:-:S05]  /*0220*/  IMAD.WIDE R26, R7, 0x4, R26 ;  /* 0x00000004071a7825 */ /* 0x002fca00078e021a */
[----:B------:R-:W2:Y:S01]  /*0230*/  LDG.E R11, desc[UR4][R26.64] ;  /* 0x000000041a0b7981 */ /* 0x000ea2000c1e1900 */
[----:B0-----:R-:W-:-:S04]  /*0240*/  IMAD.WIDE R14, R2, 0x4, R14 ;  /* 0x00000004020e7825 */ /* 0x001fc800078e020e */
[----:B------:R-:W-:Y:S01]  /*0250*/  IMAD.WIDE R20, R0, 0x4, R26 ;  /* 0x0000000400147825 */ /* 0x000fe200078e021a */
[----:B------:R-:W3:Y:S03]  /*0260*/  LDG.E R28, desc[UR4][R14.64] ;  /* 0x000000040e1c7981 */ /* 0x000ee6000c1e1900 */
[----:B------:R-:W-:Y:S01]  /*0270*/  IMAD.WIDE R24, R2, 0x4, R14 ;  /* 0x0000000402187825 */ /* 0x000fe200078e020e */
[----:B------:R-:W3:Y:S03]  /*0280*/  LDG.E R27, desc[UR4][R20.64] ;  /* 0x00000004141b7981 */ /* 0x000ee6000c1e1900 */
[----:B------:R-:W-:-:S04]  /*0290*/  IMAD.WIDE R12, R0, 0x4, R20 ;  /* 0x00000004000c7825 */ /* 0x000fc800078e0214 */
[C---:B------:R-:W-:Y:S01]  /*02a0*/  IMAD.WIDE R16, R2.reuse, 0x4, R24 ;  /* 0x0000000402107825 */ /* 0x040fe200078e0218 */
[----:B------:R-:W4:Y:S04]  /*02b0*/  LDG.E R26, desc[UR4][R12.64] ;  /* 0x000000040c1a7981 */ /* 0x000f28000c1e1900 */
[----:B------:R0:W5:Y:S01]  /*02c0*/  LDG.E R23, desc[UR4][R16.64] ;  /* 0x0000000410177981 */ /* 0x000162000c1e1900 */
[----:B------:R-:W-:-:S03]  /*02d0*/  IMAD.WIDE R18, R2, 0x4, R16 ;  /* 0x0000000402127825 */ /* 0x000fc600078e0210 */
[----:B------:R-:W4:Y:S01]  /*02e0*/  LDG.E R25, desc[UR4][R24.64] ;  /* 0x0000000418197981 */ /* 0x000f22000c1e1900 */
[----:B0-----:R-:W-:-:S03]  /*02f0*/  IMAD.WIDE R16, R0, 0x4, R12 ;  /* 0x0000000400107825 */ /* 0x001fc600078e020c */
[----:B------:R0:W5:Y:S01]  /*0300*/  LDG.E R21, desc[UR4][R18.64] ;  /* 0x0000000412157981 */ /* 0x000162000c1e1900 */
[----:B------:R-:W-:-:S03]  /*0310*/  IMAD.WIDE R14, R2, 0x4, R18 ;  /* 0x00000004020e7825 */ /* 0x000fc600078e0212 */
[----:B------:R1:W5:Y:S04]  /*0320*/  LDG.E R24, desc[UR4][R16.64] ;  /* 0x0000000410187981 */ /* 0x000368000c1e1900 */
[----:B------:R1:W5:Y:S01]  /*0330*/  LDG.E R13, desc[UR4][R14.64] ;  /* 0x000000040e0d7981 */ /* 0x000362000c1e1900 */
[----:B0-----:R-:W-:-:S04]  /*0340*/  IMAD.WIDE R18, R0, 0x4, R16 ;  /* 0x0000000400127825 */ /* 0x001fc800078e0210 */
[----:B-1----:R-:W-:-:S04]  /*0350*/  IMAD.WIDE R16, R0, 0x4, R18 ;  /* 0x0000000400107825 */ /* 0x002fc800078e0212 */
[C---:B------:R-:W-:Y:S01]  /*0360*/  IMAD.WIDE R14, R2.reuse, 0x4, R14 ;  /* 0x00000004020e7825 */ /* 0x040fe200078e020e */
[----:B------:R-:W5:Y:S04]  /*0370*/  LDG.E R20, desc[UR4][R16.64] ;  /* 0x0000000410147981 */ /* 0x000f68000c1e1900 */
[----:B------:R0:W5:Y:S02]  /*0380*/  LDG.E R12, desc[UR4][R14.64] ;  /* 0x000000040e0c7981 */ /* 0x000164000c1e1900 */
[----:B0-----:R-:W-:-:S04]  /*0390*/  IMAD.WIDE R14, R2, 0x4, R14 ;  /* 0x00000004020e7825 */ /* 0x001fc800078e020e */
[----:B--2---:R-:W-:Y:S02]  /*03a0*/  FFMA R11, R22, R11, R29 ;  /* 0x0000000b160b7223 */ /* 0x004fe4000000001d */
[----:B------:R0:W2:Y:S04]  /*03b0*/  LDG.E R22, desc[UR4][R18.64] ;  /* 0x0000000412167981 */ /* 0x0000a8000c1e1900 */
[----:B------:R-:W2:Y:S01]  /*03c0*/  LDG.E R29, desc[UR4][R14.64] ;  /* 0x000000040e1d7981 */ /* 0x000ea2000c1e1900 */
[----:B0-----:R-:W-:-:S05]  /*03d0*/  IMAD.WIDE R18, R0, 0x4, R16 ;  /* 0x0000000400127825 */ /* 0x001fca00078e0210 */
[----:B------:R0:W2:Y:S02]  /*03e0*/  LDG.E R17, desc[UR4][R18.64] ;  /* 0x0000000412117981 */ /* 0x0000a4000c1e1900 */
[----:B0-----:R-:W-:-:S06]  /*03f0*/  IMAD.WIDE R18, R0, 0x4, R18 ;  /* 0x0000000400127825 */ /* 0x001fcc00078e0212 */
[----:B------:R-:W2:Y:S01]  /*0400*/  LDG.E R18, desc[UR4][R18.64] ;  /* 0x0000000412127981 */ /* 0x000ea2000c1e1900 */
[----:B---3--:R-:W-:Y:S01]  /*0410*/  FFMA R28, R28, R27, R11 ;  /* 0x0000001b1c1c7223 */ /* 0x008fe2000000000b */
[----:B------:R-:W-:-:S03]  /*0420*/  IADD3 R10, PT, PT, R10, 0x8, RZ ;  /* 0x000000080a0a7810 */ /* 0x000fc60007ffe0ff */
[----:B----4-:R-:W-:Y:S01]  /*0430*/  FFMA R26, R25, R26, R28 ;  /* 0x0000001a191a7223 */ /* 0x010fe2000000001c */
[----:B------:R-:W-:-:S03]  /*0440*/  ISETP.NE.AND P1, PT, R10, RZ, PT ;  /* 0x000000ff0a00720c */ /* 0x000fc60003f25270 */
[----:B-----5:R-:W-:Y:S01]  /*0450*/  FFMA R24, R23, R24, R26 ;  /* 0x0000001817187223 */ /* 0x020fe2000000001a */
[----:B------:R-:W-:Y:S02]  /*0460*/  LEA R9, R2, R9, 0x3 ;  /* 0x0000000902097211 */ /* 0x000fe400078e18ff */
[----:B------:R-:W-:Y:S01]  /*0470*/  LEA R7, R0, R7, 0x3 ;  /* 0x0000000700077211 */ /* 0x000fe200078e18ff */
[----:B--2---:R-:W-:-:S04]  /*0480*/  FFMA R22, R21, R22, R24 ;  /* 0x0000001615167223 */ /* 0x004fc80000000018 */
[----:B------:R-:W-:-:S04]  /*0490*/  FFMA R13, R13, R20, R22 ;  /* 0x000000140d0d7223 */ /* 0x000fc80000000016 */
[----:B------:R-:W-:-:S04]  /*04a0*/  FFMA R12, R12, R17, R13 ;  /* 0x000000110c0c7223 */ /* 0x000fc8000000000d */
[----:B------:R-:W-:Y:S01]  /*04b0*/  FFMA R29, R29, R18, R12 ;  /* 0x000000121d1d7223 */ /* 0x000fe2000000000c */
[----:B------:R-:W-:Y:S06]  /*04c0*/  @P1 BRA `(.L_x_59) ;  /* 0xfffffffc00441947 */ /* 0x000fec000383ffff */
.L_x_58:
[----:B------:R-:W-:Y:S05]  /*04d0*/  @!P0 BRA `(.L_x_57) ;  /* 0x0000000000e48947 */ /* 0x000fea0003800000 */
[----:B------:R-:W-:Y:S02]  /*04e0*/  ISETP.GE.U32.AND P0, PT, R6, 0x4, PT ;  /* 0x000000040600780c */ /* 0x000fe40003f06070 */
[----:B------:R-:W-:-:S04]  /*04f0*/  LOP3.LUT R9, R4, 0x3, RZ, 0xc0, !PT ;  /* 0x0000000304097812 */ /* 0x000fc800078ec0ff */
[----:B------:R-:W-:-:S07]  /*0500*/  ISETP.NE.AND P1, PT, R9, RZ, PT ;  /* 0x000000ff0900720c */ /* 0x000fce0003f25270 */
[----:B------:R-:W-:Y:S06]  /*0510*/  @!P0 BRA `(.L_x_60) ;  /* 0x0000000000648947 */ /* 0x000fec0003800000 */
[----:B------:R-:W0:Y:S01]  /*0520*/  LDC.64 R20, c[0x0][0x380] ;  /* 0x0000e000ff147b82 */ /* 0x000e220000000a00 */
[C---:B------:R-:W-:Y:S02]  /*0530*/  IMAD R7, R8.reuse, R2, R5 ;  /* 0x0000000208077224 */ /* 0x040fe400078e0205 */
[----:B------:R-:W-:-:S05]  /*0540*/  IMAD R11, R8, R0, R3 ;  /* 0x00000000080b7224 */ /* 0x000fca00078e0203 */
[----:B------:R-:W1:Y:S01]  /*0550*/  LDC.64 R22, c[0x0][0x388] ;  /* 0x0000e200ff167b82 */ /* 0x000e620000000a00 */
[----:B0-----:R-:W-:-:S04]  /*0560*/  IMAD.WIDE R20, R7, 0x4, R20 ;  /* 0x0000000407147825 */ /* 0x001fc800078e0214 */
[----:B-1----:R-:W-:-:S04]  /*0570*/  IMAD.WIDE R22, R11, 0x4, R22 ;  /* 0x000000040b167825 */ /* 0x002fc800078e0216 */
[----:B------:R-:W-:Y:S02]  /*0580*/  IMAD.WIDE R10, R2, 0x4, R20 ;  /* 0x00000004020a7825 */ /* 0x000fe400078e0214 */
[----:B------:R-:W2:Y:S02]  /*0590*/  LDG.E R20, desc[UR4][R20.64] ;  /* 0x0000000414147981 */ /* 0x000ea4000c1e1900 */
[----:B------:R-:W-:Y:S02]  /*05a0*/  IMAD.WIDE R12, R0, 0x4, R22 ;  /* 0x00000004000c7825 */ /* 0x000fe400078e0216 */
[----:B------:R-:W2:Y:S02]  /*05b0*/  LDG.E R22, desc[UR4][R22.64] ;  /* 0x0000000416167981 */ /* 0x000ea4000c1e1900 */
[----:B------:R-:W-:Y:S02]  /*05c0*/  IMAD.WIDE R14, R2, 0x4, R10 ;  /* 0x00000004020e7825 */ /* 0x000fe400078e020a */
[----:B------:R-:W3:Y:S02]  /*05d0*/  LDG.E R11, desc[UR4][R10.64] ;  /* 0x000000040a0b7981 */ /* 0x000ee4000c1e1900 */
[----:B------:R-:W-:-:S02]  /*05e0*/  IMAD.WIDE R6, R0, 0x4, R12 ;  /* 0x0000000400067825 */ /* 0x000fc400078e020c */
[----:B------:R-:W3:Y:S02]  /*05f0*/  LDG.E R12, desc[UR4][R12.64] ;  /* 0x000000040c0c7981 */ /* 0x000ee4000c1e1900 */
[----:B------:R-:W-:Y:S02]  /*0600*/  IMAD.WIDE R16, R2, 0x4, R14 ;  /* 0x0000000402107825 */ /* 0x000fe400078e020e */
[----:B------:R-:W4:Y:S02]  /*0610*/  LDG.E R25, desc[UR4][R14.64] ;  /* 0x000000040e197981 */ /* 0x000f24000c1e1900 */
[----:B------:R-:W-:Y:S02]  /*0620*/  IMAD.WIDE R18, R0, 0x4, R6 ;  /* 0x0000000400127825 */ /* 0x000fe400078e0206 */
[----:B------:R-:W4:Y:S04]  /*0630*/  LDG.E R6, desc[UR4][R6.64] ;  /* 0x0000000406067981 */ /* 0x000f28000c1e1900 */
[----:B------:R-:W5:Y:S04]  /*0640*/  LDG.E R17, desc[UR4][R16.64] ;  /* 0x0000000410117981 */ /* 0x000f68000c1e1900 */
[----:B------:R-:W5:Y:S01]  /*0650*/  LDG.E R18, desc[UR4][R18.64] ;  /* 0x0000000412127981 */ /* 0x000f62000c1e1900 */
[----:B------:R-:W-:Y:S01]  /*0660*/  IADD3 R8, PT, PT, R8, 0x4, RZ ;  /* 0x0000000408087810 */ /* 0x000fe20007ffe0ff */
[----:B--2---:R-:W-:-:S04]  /*0670*/  FFMA R20, R20, R22, R29 ;  /* 0x0000001614147223 */ /* 0x004fc8000000001d */
[----:B---3--:R-:W-:-:S04]  /*0680*/  FFMA R20, R11, R12, R20 ;  /* 0x0000000c0b147223 */ /* 0x008fc80000000014 */
[----:B----4-:R-:W-:-:S04]  /*0690*/  FFMA R20, R25, R6, R20 ;  /* 0x0000000619147223 */ /* 0x010fc80000000014 */
[----:B-----5:R-:W-:-:S07]  /*06a0*/  FFMA R29, R17, R18, R20 ;  /* 0x00000012111d7223 */ /* 0x020fce0000000014 */
.L_x_60:
[----:B------:R-:W-:Y:S05]  /*06b0*/  @!P1 BRA `(.L_x_57) ;  /* 0x00000000006c9947 */ /* 0x000fea0003800000 */
[----:B------:R-:W0:Y:S01]  /*06c0*/  LDC.64 R14, c[0x0][0x380] ;  /* 0x0000e000ff0e7b82 */ /* 0x000e220000000a00 */
[----:B------:R-:W-:Y:S02]  /*06d0*/  ISETP.NE.AND P0, PT, R9, 0x1, PT ;  /* 0x000000010900780c */ /* 0x000fe40003f05270 */
[----:B------:R-:W-:-:S04]  /*06e0*/  LOP3.LUT R4, R4, 0x1, RZ, 0xc0, !PT ;  /* 0x0000000104047812 */ /* 0x000fc800078ec0ff */
[----:B------:R-:W-:Y:S01]  /*06f0*/  ISETP.NE.U32.AND P1, PT, R4, 0x1, PT ;  /* 0x000000010400780c */ /* 0x000fe20003f25070 */
[----:B------:R-:W1:Y:S06]  /*0700*/  LDC.64 R12, c[0x0][0x388] ;  /* 0x0000e200ff0c7b82 */ /* 0x000e6c0000000a00 */
[C---:B------:R-:W-:Y:S02]  /*0710*/  @P0 IMAD R17, R8.reuse, R2, R5 ;  /* 0x0000000208110224 */ /* 0x040fe400078e0205 */
[----:B------:R-:W2:Y:S01]  /*0720*/  LDC.64 R6, c[0x0][0x380] ;  /* 0x0000e000ff067b82 */ /* 0x000ea20000000a00 */
[C---:B------:R-:W-:Y:S01]  /*0730*/  @P0 IMAD R9, R8.reuse, R0, R3 ;  /* 0x0000000008090224 */ /* 0x040fe200078e0203 */
[----:B------:R-:W-:-:S06]  /*0740*/  @P0 IADD3 R8, PT, PT, R8, 0x2, RZ ;  /* 0x0000000208080810 */ /* 0x000fcc0007ffe0ff */
[----:B------:R-:W3:Y:S01]  /*0750*/  LDC.64 R10, c[0x0][0x388] ;  /* 0x0000e200ff0a7b82 */ /* 0x000ee20000000a00 */
[----:B0-----:R-:W-:-:S04]  /*0760*/  @P0 IMAD.WIDE R16, R17, 0x4, R14 ;  /* 0x0000000411100825 */ /* 0x001fc800078e020e */
[----:B-1----:R-:W-:Y:S01]  /*0770*/  @P0 IMAD.WIDE R12, R9, 0x4, R12 ;  /* 0x00000004090c0825 */ /* 0x002fe200078e020c */
[----:B------:R-:W4:Y:S03]  /*0780*/  @P0 LDG.E R4, desc[UR4][R16.64] ;  /* 0x0000000410040981 */ /* 0x000f26000c1e1900 */
[C---:B------:R-:W-:Y:S02]  /*0790*/  @!P1 IMAD R19, R8.reuse, R2, R5 ;  /* 0x0000000208139224 */ /* 0x040fe400078e0205 */
[----:B------:R-:W-:Y:S02]  /*07a0*/  @!P1 IMAD R21, R8, R0, R3 ;  /* 0x0000000008159224 */ /* 0x000fe400078e0203 */
[----:B------:R-:W-:-:S04]  /*07b0*/  @P0 IMAD.WIDE R14, R2, 0x4, R16 ;  /* 0x00000004020e0825 */ /* 0x000fc800078e0210 */
[----:B------:R-:W-:Y:S02]  /*07c0*/  @P0 IMAD.WIDE R8, R0, 0x4, R12 ;  /* 0x0000000400080825 */ /* 0x000fe400078e020c */
[----:B------:R-:W4:Y:S02]  /*07d0*/  @P0 LDG.E R12, desc[UR4][R12.64] ;  /* 0x000000040c0c0981 */ /* 0x000f24000c1e1900 */
[----:B--2---:R-:W-:Y:S02]  /*07e0*/  @!P1 IMAD.WIDE R6, R19, 0x4, R6 ;  /* 0x0000000413069825 */ /* 0x004fe400078e0206 */
[----:B------:R-:W2:Y:S02]  /*07f0*/  @P0 LDG.E R15, desc[UR4][R14.64] ;  /* 0x000000040e0f0981 */ /* 0x000ea4000c1e1900 */
[----:B---3--:R-:W-:Y:S02]  /*0800*/  @!P1 IMAD.WIDE R10, R21, 0x4, R10 ;  /* 0x00000004150a9825 */ /* 0x008fe400078e020a */
[----:B------:R-:W2:Y:S04]  /*0810*/  @P0 LDG.E R8, desc[UR4][R8.64] ;  /* 0x0000000408080981 */ /* 0x000ea8000c1e1900 */
[----:B------:R-:W3:Y:S04]  /*0820*/  @!P1 LDG.E R6, desc[UR4][R6.64] ;  /* 0x0000000406069981 */ /* 0x000ee8000c1e1900 */
[----:B------:R-:W3:Y:S01]  /*0830*/  @!P1 LDG.E R10, desc[UR4][R10.64] ;  /* 0x000000040a0a9981 */ /* 0x000ee2000c1e1900 */
[----:B----4-:R-:W-:-:S04]  /*0840*/  @P0 FFMA R4, R4, R12, R29 ;  /* 0x0000000c04040223 */ /* 0x010fc8000000001d */
[----:B--2---:R-:W-:-:S04]  /*0850*/  @P0 FFMA R29, R15, R8, R4 ;  /* 0x000000080f1d0223 */ /* 0x004fc80000000004 */
[----:B---3--:R-:W-:-:S07]  /*0860*/  @!P1 FFMA R29, R6, R10, R29 ;  /* 0x0000000a061d9223 */ /* 0x008fce000000001d */
.L_x_57:
[----:B------:R-:W0:Y:S01]  /*0870*/  LDC.64 R6, c[0x0][0x390] ;  /* 0x0000e400ff067b82 */ /* 0x000e220000000a00 */
[----:B------:R-:W-:-:S04]  /*0880*/  IMAD R3, R5, R0, R3 ;  /* 0x0000000005037224 */ /* 0x000fc800078e0203 */
[----:B0-----:R-:W-:-:S05]  /*0890*/  IMAD.WIDE R2, R3, 0x4, R6 ;  /* 0x0000000403027825 */ /* 0x001fca00078e0206 */
[----:B------:R-:W-:Y:S01]  /*08a0*/  STG.E desc[UR4][R2.64], R29 ;  /* 0x0000001d02007986 */ /* 0x000fe2000c101904 */
[----:B------:R-:W-:Y:S05]  /*08b0*/  EXIT ;  /* 0x000000000000794d */ /* 0x000fea0003800000 */
.L_x_61:
        /* <DEDUP_REMOVED lines=12> */
.L_x_79:


//--------------------- .text._Z18matmul_a_bt_kernelPfS_S_iii --------------------------
	.section	.text._Z18matmul_a_bt_kernelPfS_S_iii,"ax",@progbits
	.align	128
        .global         _Z18matmul_a_bt_kernelPfS_S_iii
        .type           _Z18matmul_a_bt_kernelPfS_S_iii,@function
        .size           _Z18matmul_a_bt_kernelPfS_S_iii,(.L_x_80 - _Z18matmul_a_bt_kernelPfS_S_iii)
        .other          _Z18matmul_a_bt_kernelPfS_S_iii,@"STO_CUDA_ENTRY STV_DEFAULT"
_Z18matmul_a_bt_kernelPfS_S_iii:
.text._Z18matmul_a_bt_kernelPfS_S_iii:
[----:B------:R-:W-:Y:S01]  /*0000*/  LDC R1, c[0x0][0x37c] ;  /* 0x0000df00ff017b82 */ /* 0x000fe20000000800 */
[----:B------:R-:W0:Y:S07]  /*0010*/  S2R R3, SR_TID.X ;  /* 0x0000000000037919 */ /* 0x000e2e0000002100 */
[----:B------:R-:W1:Y:S01]  /*0020*/  LDC R7, c[0x0][0x364] ;  /* 0x0000d900ff077b82 */ /* 0x000e620000000800 */
[----:B------:R-:W2:Y:S01]  /*0030*/  LDCU UR11, c[0x0][0x3a0] ;  /* 0x00007400ff0b77ac */ /* 0x000ea20008000800 */
[----:B------:R-:W1:Y:S01]  /*0040*/  S2R R2, SR_TID.Y ;  /* 0x0000000000027919 */ /* 0x000e620000002200 */
[----:B------:R-:W3:Y:S05]  /*0050*/  LDCU UR6, c[0x0][0x398] ;  /* 0x00007300ff0677ac */ /* 0x000eea0008000800 */
[----:B------:R-:W0:Y:S08]  /*0060*/  S2UR UR5, SR_CTAID.X ;  /* 0x00000000000579c3 */ /* 0x000e300000002500 */
[----:B------:R-:W0:Y:S08]  /*0070*/  LDC R0, c[0x0][0x360] ;  /* 0x0000d800ff007b82 */ /* 0x000e300000000800 */
[----:B------:R-:W1:Y:S01]  /*0080*/  S2UR UR4, SR_CTAID.Y ;  /* 0x00000000000479c3 */ /* 0x000e620000002600 */
[----:B0-----:R-:W-:-:S05]  /*0090*/  IMAD R0, R0, UR5, R3 ;  /* 0x0000000500007c24 */ /* 0x001fca000f8e0203 */
[----:B--2---:R-:W-:Y:S01]  /*00a0*/  ISETP.GE.AND P0, PT, R0, UR11, PT ;  /* 0x0000000b00007c0c */ /* 0x004fe2000bf06270 */
[----:B-1----:R-:W-:-:S05]  /*00b0*/  IMAD R7, R7, UR4, R2 ;  /* 0x0000000407077c24 */ /* 0x002fca000f8e0202 */
[----:B---3--:R-:W-:-:S13]  /*00c0*/  ISETP.GE.OR P0, PT, R7, UR6, P0 ;  /* 0x0000000607007c0c */ /* 0x008fda0008706670 */
[----:B------:R-:W-:Y:S05]  /*00d0*/  @P0 EXIT ;  /* 0x000000000000094d */ /* 0x000fea0003800000 */
[----:B------:R-:W0:Y:S01]  /*00e0*/  LDCU UR7, c[0x0][0x39c] ;  /* 0x00007380ff0777ac */ /* 0x000e220008000800 */
[----:B------:R-:W-:Y:S01]  /*00f0*/  HFMA2 R14, -RZ, RZ, 0, 0 ;  /* 0x00000000ff0e7431 */ /* 0x000fe200000001ff */
[----:B------:R-:W1:Y:S01]  /*0100*/  LDCU.64 UR12, c[0x0][0x358] ;  /* 0x00006b00ff0c77ac */ /* 0x000e620008000a00 */
[----:B0-----:R-:W-:-:S09]  /*0110*/  UISETP.GE.AND UP0, UPT, UR7, 0x1, UPT ;  /* 0x000000010700788c */ /* 0x001fd2000bf06270 */
[----:B-1----:R-:W-:Y:S05]  /*0120*/  BRA.U !UP0, `(.L_x_62) ;  /* 0x00000009089c7547 */ /* 0x002fea000b800000 */
[----:B------:R-:W-:Y:S02]  /*0130*/  UISETP.GE.U32.AND UP1, UPT, UR7, 0x10, UPT ;  /* 0x000000100700788c */ /* 0x000fe4000bf26070 */
[----:B------:R-:W-:Y:S01]  /*0140*/  IMAD R8, R7, UR7, RZ ;  /* 0x0000000707087c24 */ /* 0x000fe2000f8e02ff */
[----:B------:R-:W-:Y:S02]  /*0150*/  ULOP3.LUT UR10, UR7, 0xf, URZ, 0xc0, !UPT ;  /* 0x0000000f070a7892 */ /* 0x000fe4000f8ec0ff */
[----:B------:R-:W-:Y:S01]  /*0160*/  IMAD R9, R0, UR7, RZ ;  /* 0x0000000700097c24 */ /* 0x000fe2000f8e02ff */
[----:B------:R-:W-:Y:S01]  /*0170*/  MOV R14, RZ ;  /* 0x000000ff000e7202 */ /* 0x000fe20000000f00 */
[----:B------:R-:W-:Y:S01]  /*0180*/  UMOV UR4, URZ ;  /* 0x000000ff00047c82 */ /* 0x000fe20008000000 */
[----:B------:R-:W-:Y:S01]  /*0190*/  UISETP.NE.AND UP0, UPT, UR10, URZ, UPT ;  /* 0x000000ff0a00728c */ /* 0x000fe2000bf05270 */
[----:B------:R-:W-:Y:S10]  /*01a0*/  BRA.U !UP1, `(.L_x_63) ;  /* 0x0000000509107547 */ /* 0x000ff4000b800000 */
[----:B------:R-:W0:Y:S01]  /*01b0*/  LDC.64 R2, c[0x0][0x380] ;  /* 0x0000e000ff027b82 */ /* 0x000e220000000a00 */
[----:B------:R-:W1:Y:S01]  /*01c0*/  LDCU.64 UR8, c[0x0][0x388] ;  /* 0x00007100ff0877ac */ /* 0x000e620008000a00 */
[----:B------:R-:W-:Y:S02]  /*01d0*/  MOV R14, RZ ;  /* 0x000000ff000e7202 */ /* 0x000fe40000000f00 */
[----:B------:R-:W-:Y:S01]  /*01e0*/  MOV R6, R9 ;  /* 0x0000000900067202 */ /* 0x000fe20000000f00 */
[----:B------:R-:W-:Y:S02]  /*01f0*/  ULOP3.LUT UR4, UR7, 0x7ffffff0, URZ, 0xc0, !UPT ;  /* 0x7ffffff007047892 */ /* 0x000fe4000f8ec0ff */
[----:B-1----:R-:W-:Y:S02]  /*0200*/  UIADD3 UR5, UP1, UPT, UR8, 0x20, URZ ;  /* 0x0000002008057890 */ /* 0x002fe4000ff3e0ff */
[----:B------:R-:W-:Y:S02]  /*0210*/  UIADD3 UR8, UPT, UPT, -UR4, URZ, URZ ;  /* 0x000000ff04087290 */ /* 0x000fe4000fffe1ff */
[----:B------:R-:W-:Y:S01]  /*0220*/  UIADD3.X UR6, UPT, UPT, URZ, UR9, URZ, UP1, !UPT ;  /* 0x00000009ff067290 */ /* 0x000fe20008ffe4ff */
[----:B0-----:R-:W-:-:S03]  /*0230*/  IMAD.WIDE.U32 R2, R8, 0x4, R2 ;  /* 0x0000000408027825 */ /* 0x001fc600078e0002 */
[----:B------:R-:W-:-:S04]  /*0240*/  IADD3 R4, P0, PT, R2, 0x20, RZ ;  /* 0x0000002002047810 */ /* 0x000fc80007f1e0ff */
[----:B------:R-:W-:-:S09]  /*0250*/  IADD3.X R5, PT, PT, RZ, R3, RZ, P0, !PT ;  /* 0x00000003ff057210 */ /* 0x000fd200007fe4ff */
.L_x_64:
[----:B------:R-:W-:Y:S01]  /*0260*/  MOV R2, UR5 ;  /* 0x0000000500027c02 */ /* 0x000fe20008000f00 */
[----:B------:R-:W2:Y:S01]  /*0270*/  LDG.E R15, desc[UR12][R4.64+-0x20] ;  /* 0xffffe00c040f7981 */ /* 0x000ea2000c1e1900 */
[----:B------:R-:W-:-:S03]  /*0280*/  MOV R3, UR6 ;  /* 0x0000000600037c02 */ /* 0x000fc60008000f00 */
[----:B------:R-:W3:Y:S01]  /*0290*/  LDG.E R17, desc[UR12][R4.64+-0x1c] ;  /* 0xffffe40c04117981 */ /* 0x000ee2000c1e1900 */
[----:B------:R-:W-:-:S03]  /*02a0*/  IMAD.WIDE R2, R6, 0x4, R2 ;  /* 0x0000000406027825 */ /* 0x000fc600078e0202 */
[----:B------:R-:W4:Y:S04]  /*02b0*/  LDG.E R19, desc[UR12][R4.64+-0x18] ;  /* 0xffffe80c04137981 */ /* 0x000f28000c1e1900 */
[----:B------:R-:W2:Y:S04]  /*02c0*/  LDG.E R16, desc[UR12][R2.64+-0x20] ;  /* 0xffffe00c02107981 */ /* 0x000ea8000c1e1900 */
[----:B------:R-:W3:Y:S04]  /*02d0*/  LDG.E R24, desc[UR12][R2.64+-0x1c] ;  /* 0xffffe40c02187981 */ /* 0x000ee8000c1e1900 */
[----:B------:R-:W4:Y:S04]  /*02e0*/  LDG.E R18, desc[UR12][R2.64+-0x18] ;  /* 0xffffe80c02127981 */ /* 0x000f28000c1e1900 */
[----:B------:R-:W5:Y:S04]  /*02f0*/  LDG.E R20, desc[UR12][R4.64+-0x14] ;  /* 0xffffec0c04147981 */ /* 0x000f68000c1e1900 */
        /* <DEDUP_REMOVED lines=8> */
[----:B------:R-:W5:Y:S01]  /*0380*/  LDG.E R26, desc[UR12][R4.64+0x1c] ;  /* 0x00001c0c041a7981 */ /* 0x000f62000c1e1900 */
[----:B--2---:R-:W-:-:S03]  /*0390*/  FFMA R16, R15, R16, R14 ;  /* 0x000000100f107223 */ /* 0x004fc6000000000e */
[----:B------:R-:W2:Y:S01]  /*03a0*/  LDG.E R15, desc[UR12][R4.64+-0x4] ;  /* 0xfffffc0c040f7981 */ /* 0x000ea2000c1e1900 */
[----:B---3--:R-:W-:-:S03]  /*03b0*/  FFMA R24, R17, R24, R16 ;  /* 0x0000001811187223 */ /* 0x008fc60000000010 */
[----:B------:R-:W2:Y:S01]  /*03c0*/  LDG.E R14, desc[UR12][R2.64+-0x4] ;  /* 0xfffffc0c020e7981 */ /* 0x000ea2000c1e1900 */
[----:B----4-:R-:W-:-:S03]  /*03d0*/  FFMA R25, R19, R18, R24 ;  /* 0x0000001213197223 */ /* 0x010fc60000000018 */
[----:B------:R-:W3:Y:S04]  /*03e0*/  LDG.E R16, desc[UR12][R4.64] ;  /* 0x0000000c04107981 */ /* 0x000ee8000c1e1900 */
[----:B------:R-:W3:Y:S01]  /*03f0*/  LDG.E R17, desc[UR12][R2.64] ;  /* 0x0000000c02117981 */ /* 0x000ee2000c1e1900 */
[----:B-----5:R-:W-:-:S03]  /*0400*/  FFMA R25, R20, R21, R25 ;  /* 0x0000001514197223 */ /* 0x020fc60000000019 */
[----:B------:R-:W4:Y:S04]  /*0410*/  LDG.E R18, desc[UR12][R4.64+0x4] ;  /* 0x0000040c04127981 */ /* 0x000f28000c1e1900 */
[----:B------:R-:W4:Y:S01]  /*0420*/  LDG.E R19, desc[UR12][R2.64+0x4] ;  /* 0x0000040c02137981 */ /* 0x000f22000c1e1900 */
[----:B------:R-:W-:-:S03]  /*0430*/  FFMA R25, R22, R23, R25 ;  /* 0x0000001716197223 */ /* 0x000fc60000000019 */
[----:B------:R-:W5:Y:S04]  /*0440*/  LDG.E R20, desc[UR12][R4.64+0x8] ;  /* 0x0000080c04147981 */ /* 0x000f68000c1e1900 */
[----:B------:R-:W5:Y:S01]  /*0450*/  LDG.E R21, desc[UR12][R2.64+0x8] ;  /* 0x0000080c02157981 */ /* 0x000f62000c1e1900 */
[----:B------:R-:W-:-:S03]  /*0460*/  FFMA R25, R10, R11, R25 ;  /* 0x0000000b0a197223 */ /* 0x000fc60000000019 */
[----:B------:R-:W5:Y:S04]  /*0470*/  LDG.E R22, desc[UR12][R4.64+0xc] ;  /* 0x00000c0c04167981 */ /* 0x000f68000c1e1900 */
[----:B------:R-:W5:Y:S04]  /*0480*/  LDG.E R23, desc[UR12][R2.64+0xc] ;  /* 0x00000c0c02177981 */ /* 0x000f68000c1e1900 */
[----:B------:R-:W5:Y:S01]  /*0490*/  LDG.E R10, desc[UR12][R4.64+0x10] ;  /* 0x0000100c040a7981 */ /* 0x000f62000c1e1900 */
[----:B------:R-:W-:-:S03]  /*04a0*/  FFMA R28, R12, R13, R25 ;  /* 0x0000000d0c1c7223 */ /* 0x000fc60000000019 */
[----:B------:R-:W5:Y:S04]  /*04b0*/  LDG.E R11, desc[UR12][R2.64+0x10] ;  /* 0x0000100c020b7981 */ /* 0x000f68000c1e1900 */
[----:B------:R-:W5:Y:S04]  /*04c0*/  LDG.E R24, desc[UR12][R4.64+0x14] ;  /* 0x0000140c04187981 */ /* 0x000f68000c1e1900 */
[----:B------:R-:W5:Y:S04]  /*04d0*/  LDG.E R25, desc[UR12][R2.64+0x14] ;  /* 0x0000140c02197981 */ /* 0x000f68000c1e1900 */
[----:B------:R0:W5:Y:S04]  /*04e0*/  LDG.E R13, desc[UR12][R4.64+0x18] ;  /* 0x0000180c040d7981 */ /* 0x000168000c1e1900 */
[----:B------:R-:W5:Y:S01]  /*04f0*/  LDG.E R12, desc[UR12][R2.64+0x18] ;  /* 0x0000180c020c7981 */ /* 0x000f62000c1e1900 */
[----:B------:R-:W-:-:S04]  /*0500*/  UIADD3 UR8, UPT, UPT, UR8, 0x10, URZ ;  /* 0x0000001008087890 */ /* 0x000fc8000fffe0ff */
[----:B------:R-:W-:Y:S01]  /*0510*/  UISETP.NE.AND UP1, UPT, UR8, URZ, UPT ;  /* 0x000000ff0800728c */ /* 0x000fe2000bf25270 */
[----:B0-----:R-:W-:Y:S02]  /*0520*/  IADD3 R4, P0, PT, R4, 0x40, RZ ;  /* 0x0000004004047810 */ /* 0x001fe40007f1e0ff */
[----:B------:R-:W-:Y:S02]  /*0530*/  IADD3 R6, PT, PT, R6, 0x10, RZ ;  /* 0x0000001006067810 */ /* 0x000fe40007ffe0ff */
[----:B------:R-:W-:Y:S01]  /*0540*/  IADD3.X R5, PT, PT, RZ, R5, RZ, P0, !PT ;  /* 0x00000005ff057210 */ /* 0x000fe200007fe4ff */
[----:B--2---:R-:W-:-:S04]  /*0550*/  FFMA R15, R15, R14, R28 ;  /* 0x0000000e0f0f7223 */ /* 0x004fc8000000001c */
[----:B---3--:R-:W-:-:S04]  /*0560*/  FFMA R15, R16, R17, R15 ;  /* 0x00000011100f7223 */ /* 0x008fc8000000000f */
[----:B----4-:R-:W-:-:S04]  /*0570*/  FFMA R15, R18, R19, R15 ;  /* 0x00000013120f7223 */ /* 0x010fc8000000000f */
[----:B-----5:R-:W-:-:S04]  /*0580*/  FFMA R15, R20, R21, R15 ;  /* 0x00000015140f7223 */ /* 0x020fc8000000000f */
[----:B------:R-:W-:-:S04]  /*0590*/  FFMA R15, R22, R23, R15 ;  /* 0x00000017160f7223 */ /* 0x000fc8000000000f */
[----:B------:R-:W-:-:S04]  /*05a0*/  FFMA R11, R10, R11, R15 ;  /* 0x0000000b0a0b7223 */ /* 0x000fc8000000000f */
[----:B------:R-:W-:-:S04]  /*05b0*/  FFMA R24, R24, R25, R11 ;  /* 0x0000001918187223 */ /* 0x000fc8000000000b */
[----:B------:R-:W-:-:S04]  /*05c0*/  FFMA R13, R13, R12, R24 ;  /* 0x0000000c0d0d7223 */ /* 0x000fc80000000018 */
[----:B------:R-:W-:Y:S01]  /*05d0*/  FFMA R14, R26, R27, R13 ;  /* 0x0000001b1a0e7223 */ /* 0x000fe2000000000d */
[----:B------:R-:W-:Y:S06]  /*05e0*/  BRA.U UP1, `(.L_x_64) ;  /* 0xfffffffd011c7547 */ /* 0x000fec000b83ffff */
.L_x_63:
[----:B------:R-:W-:Y:S05]  /*05f0*/  BRA.U !UP0, `(.L_x_62) ;  /* 0x0000000508687547 */ /* 0x000fea000b800000 */
[----:B------:R-:W-:Y:S02]  /*0600*/  UISETP.GE.U32.AND UP0, UPT, UR10, 0x8, UPT ;  /* 0x000000080a00788c */ /* 0x000fe4000bf06070 */
[----:B------:R-:W-:-:S04]  /*0610*/  ULOP3.LUT UR6, UR7, 0x7, URZ, 0xc0, !UPT ;  /* 0x0000000707067892 */ /* 0x000fc8000f8ec0ff */
[----:B------:R-:W-:-:S03]  /*0620*/  UISETP.NE.AND UP1, UPT, UR6, URZ, UPT ;  /* 0x000000ff0600728c */ /* 0x000fc6000bf25270 */
[----:B------:R-:W-:Y:S08]  /*0630*/  BRA.U !UP0, `(.L_x_65) ;  /* 0x0000000108907547 */ /* 0x000ff0000b800000 */
[----:B------:R-:W0:Y:S01]  /*0640*/  LDC.64 R10, c[0x0][0x380] ;  /* 0x0000e000ff0a7b82 */ /* 0x000e220000000a00 */
[----:B------:R-:W1:Y:S01]  /*0650*/  LDCU.64 UR8, c[0x0][0x380] ;  /* 0x00007000ff0877ac */ /* 0x000e620008000a00 */
[C---:B------:R-:W-:Y:S02]  /*0660*/  IADD3 R3, PT, PT, R8.reuse, UR4, RZ ;  /* 0x0000000408037c10 */ /* 0x040fe4000fffe0ff */
[----:B------:R-:W-:Y:S02]  /*0670*/  IADD3 R6, P0, PT, R8, UR4, RZ ;  /* 0x0000000408067c10 */ /* 0x000fe4000ff1e0ff */
[----:B------:R-:W-:Y:S02]  /*0680*/  IADD3 R13, PT, PT, R9, UR4, RZ ;  /* 0x00000004090d7c10 */ /* 0x000fe4000fffe0ff */
[----:B------:R-:W2:Y:S01]  /*0690*/  LDC.64 R4, c[0x0][0x388] ;  /* 0x0000e200ff047b82 */ /* 0x000ea20000000a00 */
[----:B0-----:R-:W-:Y:S01]  /*06a0*/  IMAD.WIDE.U32 R10, R3, 0x4, R10 ;  /* 0x00000004030a7825 */ /* 0x001fe200078e000a */
[----:B------:R-:W-:-:S02]  /*06b0*/  IADD3.X R3, PT, PT, RZ, RZ, RZ, P0, !PT ;  /* 0x000000ffff037210 */ /* 0x000fc400007fe4ff */
[C---:B-1----:R-:W-:Y:S02]  /*06c0*/  LEA R2, P0, R6.reuse, UR8, 0x2 ;  /* 0x0000000806027c11 */ /* 0x042fe4000f8010ff */
[----:B------:R-:W3:Y:S02]  /*06d0*/  LDG.E R15, desc[UR12][R10.64] ;  /* 0x0000000c0a0f7981 */ /* 0x000ee4000c1e1900 */
[----:B------:R-:W-:Y:S01]  /*06e0*/  LEA.HI.X R3, R6, UR9, R3, 0x2, P0 ;  /* 0x0000000906037c11 */ /* 0x000fe200080f1403 */
[----:B--2---:R-:W-:-:S04]  /*06f0*/  IMAD.WIDE R4, R13, 0x4, R4 ;  /* 0x000000040d047825 */ /* 0x004fc800078e0204 */
[----:B------:R-:W2:Y:S04]  /*0700*/  LDG.E R18, desc[UR12][R2.64+0x4] ;  /* 0x0000040c02127981 */ /* 0x000ea8000c1e1900 */
[----:B------:R-:W3:Y:S04]  /*0710*/  LDG.E R16, desc[UR12][R4.64] ;  /* 0x0000000c04107981 */ /* 0x000ee8000c1e1900 */
[----:B------:R-:W2:Y:S04]  /*0720*/  LDG.E R17, desc[UR12][R4.64+0x4] ;  /* 0x0000040c04117981 */ /* 0x000ea8000c1e1900 */
[----:B------:R-:W4:Y:S04]  /*0730*/  LDG.E R19, desc[UR12][R4.64+0x8] ;  /* 0x0000080c04137981 */ /* 0x000f28000c1e1900 */
        /* <DEDUP_REMOVED lines=11> */
[----:B------:R-:W-:Y:S01]  /*07f0*/  UIADD3 UR4, UPT, UPT, UR4, 0x8, URZ ;  /* 0x0000000804047890 */ /* 0x000fe2000fffe0ff */
[----:B---3--:R-:W-:-:S04]  /*0800*/  FFMA R15, R15, R16, R14 ;  /* 0x000000100f0f7223 */ /* 0x008fc8000000000e */
[----:B--2---:R-:W-:-:S04]  /*0810*/  FFMA R15, R18, R17, R15 ;  /* 0x00000011120f7223 */ /* 0x004fc8000000000f */
[----:B----4-:R-:W-:-:S04]  /*0820*/  FFMA R15, R20, R19, R15 ;  /* 0x00000013140f7223 */ /* 0x010fc8000000000f */
[----:B-----5:R-:W-:-:S04]  /*0830*/  FFMA R15, R22, R21, R15 ;  /* 0x00000015160f7223 */ /* 0x020fc8000000000f */
[----:B------:R-:W-:-:S04]  /*0840*/  FFMA R15, R24, R23, R15 ;  /* 0x00000017180f7223 */ /* 0x000fc8000000000f */
[----:B------:R-:W-:-:S04]  /*0850*/  FFMA R13, R12, R13, R15 ;  /* 0x0000000d0c0d7223 */ /* 0x000fc8000000000f */
[----:B------:R-:W-:-:S04]  /*0860*/  FFMA R11, R6, R11, R13 ;  /* 0x0000000b060b7223 */ /* 0x000fc8000000000d */
[----:B------:R-:W-:-:S07]  /*0870*/  FFMA R14, R10, R25, R11 ;  /* 0x000000190a0e7223 */ /* 0x000fce000000000b */
.L_x_65:
        /* <DEDUP_REMOVED lines=13> */
[----:B-1----:R-:W-:-:S03]  /*0950*/  LEA R2, P0, R6, UR6, 0x2 ;  /* 0x0000000606027c11 */ /* 0x002fc6000f8010ff */
[----:B------:R-:W3:Y:S01]  /*0960*/  LDG.E R11, desc[UR12][R10.64] ;  /* 0x0000000c0a0b7981 */ /* 0x000ee2000c1e1900 */
        /* <DEDUP_REMOVED lines=8> */
[----:B------:R-:W5:Y:S01]  /*09f0*/  LDG.E R18, desc[UR12][R4.64+0xc] ;  /* 0x00000c0c04127981 */ /* 0x000f62000c1e1900 */
[----:B------:R-:W-:Y:S01]  /*0a00*/  UIADD3 UR4, UPT, UPT, UR4, 0x4, URZ ;  /* 0x0000000404047890 */ /* 0x000fe2000fffe0ff */
[----:B---3--:R-:W-:-:S04]  /*0a10*/  FFMA R6, R11, R6, R14 ;  /* 0x000000060b067223 */ /* 0x008fc8000000000e */
[----:B--2---:R-:W-:-:S04]  /*0a20*/  FFMA R6, R13, R12, R6 ;  /* 0x0000000c0d067223 */ /* 0x004fc80000000006 */
[----:B----4-:R-:W-:-:S04]  /*0a30*/  FFMA R6, R15, R16, R6 ;  /* 0x000000100f067223 */ /* 0x010fc80000000006 */
[----:B-----5:R-:W-:-:S07]  /*0a40*/  FFMA R14, R17, R18, R6 ;  /* 0x00000012110e7223 */ /* 0x020fce0000000006 */
.L_x_66:
[----:B------:R-:W-:Y:S05]  /*0a50*/  BRA.U !UP1, `(.L_x_62) ;  /* 0x0000000109507547 */ /* 0x000fea000b800000 */
[----:B------:R-:W0:Y:S01]  /*0a60*/  LDC.64 R4, c[0x0][0x380] ;  /* 0x0000e000ff047b82 */ /* 0x000e220000000a00 */
[----:B------:R-:W-:Y:S01]  /*0a70*/  IADD3 R11, PT, PT, R8, UR4, RZ ;  /* 0x00000004080b7c10 */ /* 0x000fe2000fffe0ff */
[----:B------:R-:W-:-:S06]  /*0a80*/  UIADD3 UR5, UPT, UPT, -UR5, URZ, URZ ;  /* 0x000000ff05057290 */ /* 0x000fcc000fffe1ff */
[----:B------:R-:W1:Y:S01]  /*0a90*/  LDC.64 R2, c[0x0][0x388] ;  /* 0x0000e200ff027b82 */ /* 0x000e620000000a00 */
[----:B0-----:R-:W-:Y:S01]  /*0aa0*/  IMAD.WIDE.U32 R4, R11, 0x4, R4 ;  /* 0x000000040b047825 */ /* 0x001fe200078e0004 */
[----:B------:R-:W-:Y:S02]  /*0ab0*/  IADD3 R11, PT, PT, R9, UR4, RZ ;  /* 0x00000004090b7c10 */ /* 0x000fe4000fffe0ff */
[----:B------:R-:W-:Y:S02]  /*0ac0*/  MOV R6, R4 ;  /* 0x0000000400067202 */ /* 0x000fe40000000f00 */
[----:B------:R-:W-:-:S07]  /*0ad0*/  MOV R13, R5 ;  /* 0x00000005000d7202 */ /* 0x000fce0000000f00 */
.L_x_67:
[----:B-1----:R-:W-:Y:S01]  /*0ae0*/  IMAD.WIDE R4, R11, 0x4, R2 ;  /* 0x000000040b047825 */ /* 0x002fe200078e0202 */
[----:B------:R-:W-:Y:S02]  /*0af0*/  MOV R9, R13 ;  /* 0x0000000d00097202 */ /* 0x000fe40000000f00 */
[----:B------:R-:W-:-:S03]  /*0b00*/  MOV R8, R6 ;  /* 0x0000000600087202 */ /* 0x000fc60000000f00 */
[----:B------:R-:W2:Y:S04]  /*0b10*/  LDG.E R4, desc[UR12][R4.64] ;  /* 0x0000000c04047981 */ /* 0x000ea8000c1e1900 */
[----:B------:R-:W2:Y:S01]  /*0b20*/  LDG.E R9, desc[UR12][R8.64] ;  /* 0x0000000c08097981 */ /* 0x000ea2000c1e1900 */
[----:B------:R-:W-:Y:S01]  /*0b30*/  UIADD3 UR5, UPT, UPT, UR5, 0x1, URZ ;  /* 0x0000000105057890 */ /* 0x000fe2000fffe0ff */
[----:B------:R-:W-:Y:S02]  /*0b40*/  IADD3 R6, P0, PT, R6, 0x4, RZ ;  /* 0x0000000406067810 */ /* 0x000fe40007f1e0ff */
[----:B------:R-:W-:Y:S01]  /*0b50*/  IADD3 R11, PT, PT, R11, 0x1, RZ ;  /* 0x000000010b0b7810 */ /* 0x000fe20007ffe0ff */
[----:B------:R-:W-:Y:S01]  /*0b60*/  UISETP.NE.AND UP0, UPT, UR5, URZ, UPT ;  /* 0x000000ff0500728c */ /* 0x000fe2000bf05270 */
[----:B------:R-:W-:Y:S01]  /*0b70*/  IADD3.X R13, PT, PT, RZ, R13, RZ, P0, !PT ;  /* 0x0000000dff0d7210 */ /* 0x000fe200007fe4ff */
[----:B--2---:R-:W-:-:S07]  /*0b80*/  FFMA R14, R9, R4, R14 ;  /* 0x00000004090e7223 */ /* 0x004fce000000000e */
[----:B------:R-:W-:Y:S05]  /*0b90*/  BRA.U UP0, `(.L_x_67) ;  /* 0xfffffffd00d07547 */ /* 0x000fea000b83ffff */
.L_x_62:
[----:B------:R-:W0:Y:S01]  /*0ba0*/  LDC.64 R2, c[0x0][0x390] ;  /* 0x0000e400ff027b82 */ /* 0x000e220000000a00 */
[----:B------:R-:W-:-:S04]  /*0bb0*/  IMAD R7, R7, UR11, R0 ;  /* 0x0000000b07077c24 */ /* 0x000fc8000f8e0200 */
[----:B0-----:R-:W-:-:S05]  /*0bc0*/  IMAD.WIDE R2, R7, 0x4, R2 ;  /* 0x0000000407027825 */ /* 0x001fca00078e0202 */
[----:B------:R-:W-:Y:S01]  /*0bd0*/  STG.E desc[UR12][R2.64], R14 ;  /* 0x0000000e02007986 */ /* 0x000fe2000c10190c */
[----:B------:R-:W-:Y:S05]  /*0be0*/  EXIT ;  /* 0x000000000000794d */ /* 0x000fea0003800000 */
.L_x_68:
        /* <DEDUP_REMOVED lines=9> */
.L_x_80:


//--------------------- .text._Z17matmul_a_b_kernelPfS_S_iii --------------------------
	.section	.text._Z17matmul_a_b_kernelPfS_S_iii,"ax",@progbits
	.align	128
        .global         _Z17matmul_a_b_kernelPfS_S_iii
        .type           _Z17matmul_a_b_kernelPfS_S_iii,@function
        .size           _Z17matmul_a_b_kernelPfS_S_iii,(.L_x_81 - _Z17matmul_a_b_kernelPfS_S_iii)
        .other          _Z17matmul_a_b_kernelPfS_S_iii,@"STO_CUDA_ENTRY STV_DEFAULT"
_Z17matmul_a_b_kernelPfS_S_iii:
.text._Z17matmul_a_b_kernelPfS_S_iii:
[----:B------:R-:W-:Y:S01]  /*0000*/  LDC R1, c[0x0][0x37c] ;  /* 0x0000df00ff017b82 */ /* 0x000fe20000000800 */
[----:B------:R-:W0:Y:S07]  /*0010*/  S2R R5, SR_TID.X ;  /* 0x0000000000057919 */ /* 0x000e2e0000002100 */
[----:B------:R-:W1:Y:S01]  /*0020*/  LDC R16, c[0x0][0x364] ;  /* 0x0000d900ff107b82 */ /* 0x000e620000000800 */
[----:B------:R-:W2:Y:S01]  /*0030*/  LDCU UR6, c[0x0][0x398] ;  /* 0x00007300ff0677ac */ /* 0x000ea20008000800 */
[----:B------:R-:W1:Y:S06]  /*0040*/  S2R R3, SR_TID.Y ;  /* 0x0000000000037919 */ /* 0x000e6c0000002200 */
[----:B------:R-:W0:Y:S08]  /*0050*/  S2UR UR5, SR_CTAID.X ;  /* 0x00000000000579c3 */ /* 0x000e300000002500 */
[----:B------:R-:W0:Y:S08]  /*0060*/  LDC R0, c[0x0][0x360] ;  /* 0x0000d800ff007b82 */ /* 0x000e300000000800 */
[----:B------:R-:W1:Y:S08]  /*0070*/  S2UR UR4, SR_CTAID.Y ;  /* 0x00000000000479c3 */ /* 0x000e700000002600 */
[----:B------:R-:W3:Y:S01]  /*0080*/  LDC R17, c[0x0][0x3a0] ;  /* 0x0000e800ff117b82 */ /* 0x000ee20000000800 */
[----:B0-----:R-:W-:-:S02]  /*0090*/  IMAD R0, R0, UR5, R5 ;  /* 0x0000000500007c24 */ /* 0x001fc4000f8e0205 */
[----:B-1----:R-:W-:-:S03]  /*00a0*/  IMAD R16, R16, UR4, R3 ;  /* 0x0000000410107c24 */ /* 0x002fc6000f8e0203 */
[----:B---3--:R-:W-:-:S04]  /*00b0*/  ISETP.GE.AND P0, PT, R0, R17, PT ;  /* 0x000000110000720c */ /* 0x008fc80003f06270 */
[----:B--2---:R-:W-:-:S13]  /*00c0*/  ISETP.GE.OR P0, PT, R16, UR6, P0 ;  /* 0x0000000610007c0c */ /* 0x004fda0008706670 */
[----:B------:R-:W-:Y:S05]  /*00d0*/  @P0 EXIT ;  /* 0x000000000000094d */ /* 0x000fea0003800000 */
[----:B------:R-:W0:Y:S01]  /*00e0*/  LDC R19, c[0x0][0x39c] ;  /* 0x0000e700ff137b82 */ /* 0x000e220000000800 */
[----:B------:R-:W1:Y:S01]  /*00f0*/  LDCU.64 UR4, c[0x0][0x358] ;  /* 0x00006b00ff0477ac */ /* 0x000e620008000a00 */
[----:B------:R-:W-:Y:S01]  /*0100*/  HFMA2 R24, -RZ, RZ, 0, 0 ;  /* 0x00000000ff187431 */ /* 0x000fe200000001ff */
[----:B0-----:R-:W-:-:S13]  /*0110*/  ISETP.GE.AND P0, PT, R19, 0x1, PT ;  /* 0x000000011300780c */ /* 0x001fda0003f06270 */
[----:B-1----:R-:W-:Y:S05]  /*0120*/  @!P0 BRA `(.L_x_69) ;  /* 0x0000000400e08947 */ /* 0x002fea0003800000 */
[C---:B------:R-:W-:Y:S01]  /*0130*/  ISETP.GE.U32.AND P1, PT, R19.reuse, 0x8, PT ;  /* 0x000000081300780c */ /* 0x040fe20003f26070 */
[----:B------:R-:W-:Y:S01]  /*0140*/  IMAD R20, R16, R19, RZ ;  /* 0x0000001310147224 */ /* 0x000fe200078e02ff */
[----:B------:R-:W-:Y:S02]  /*0150*/  LOP3.LUT R27, R19, 0x7, RZ, 0xc0, !PT ;  /* 0x00000007131b7812 */ /* 0x000fe400078ec0ff */
[----:B------:R-:W-:Y:S02]  /*0160*/  MOV R24, RZ ;  /* 0x000000ff00187202 */ /* 0x000fe40000000f00 */
[----:B------:R-:W-:Y:S02]  /*0170*/  ISETP.NE.AND P0, PT, R27, RZ, PT ;  /* 0x000000ff1b00720c */ /* 0x000fe40003f05270 */
[----:B------:R-:W-:-:S05]  /*0180*/  MOV R21, RZ ;  /* 0x000000ff00157202 */ /* 0x000fca0000000f00 */
[----:B------:R-:W-:Y:S06]  /*0190*/  @!P1 BRA `(.L_x_70) ;  /* 0x0000000000c49947 */ /* 0x000fec0003800000 */
[----:B------:R-:W0:Y:S01]  /*01a0*/  LDC.64 R2, c[0x0][0x380] ;  /* 0x0000e000ff027b82 */ /* 0x000e220000000a00 */
[----:B------:R-:W-:Y:S02]  /*01b0*/  LOP3.LUT R21, R19, 0x7ffffff8, RZ, 0xc0, !PT ;  /* 0x7ffffff813157812 */ /* 0x000fe400078ec0ff */
[----:B------:R-:W-:Y:S02]  /*01c0*/  MOV R24, RZ ;  /* 0x000000ff00187202 */ /* 0x000fe40000000f00 */
[----:B------:R-:W-:Y:S02]  /*01d0*/  MOV R18, R0 ;  /* 0x0000000000127202 */ /* 0x000fe40000000f00 */
[----:B------:R-:W-:Y:S01]  /*01e0*/  IADD3 R22, PT, PT, -R21, RZ, RZ ;  /* 0x000000ff15167210 */ /* 0x000fe20007ffe1ff */
[----:B0-----:R-:W-:-:S03]  /*01f0*/  IMAD.WIDE.U32 R2, R20, 0x4, R2 ;  /* 0x0000000414027825 */ /* 0x001fc600078e0002 */
[----:B------:R-:W-:-:S04]  /*0200*/  IADD3 R4, P1, PT, R2, 0x10, RZ ;  /* 0x0000001002047810 */ /* 0x000fc80007f3e0ff */
[----:B------:R-:W-:-:S09]  /*0210*/  IADD3.X R5, PT, PT, RZ, R3, RZ, P1, !PT ;  /* 0x00000003ff057210 */ /* 0x000fd20000ffe4ff */
.L_x_71:
[----:B------:R-:W0:Y:S01]  /*0220*/  LDC.64 R14, c[0x0][0x388] ;  /* 0x0000e200ff0e7b82 */ /* 0x000e220000000a00 */
[----:B------:R-:W-:Y:S02]  /*0230*/  MOV R2, R4 ;  /* 0x0000000400027202 */ /* 0x000fe40000000f00 */
[----:B------:R-:W-:-:S05]  /*0240*/  MOV R3, R5 ;  /* 0x0000000500037202 */ /* 0x000fca0000000f00 */
[----:B------:R-:W2:Y:S04]  /*0250*/  LDG.E R25, desc[UR4][R2.64+-0x10] ;  /* 0xfffff00402197981 */ /* 0x000ea8000c1e1900 */
[----:B------:R-:W3:Y:S04]  /*0260*/  LDG.E R23, desc[UR4][R2.64+-0xc] ;  /* 0xfffff40402177981 */ /* 0x000ee8000c1e1900 */
[----:B------:R-:W4:Y:S04]  /*0270*/  LDG.E R29, desc[UR4][R2.64+-0x8] ;  /* 0xfffff804021d7981 */ /* 0x000f28000c1e1900 */
[----:B------:R-:W5:Y:S01]  /*0280*/  LDG.E R28, desc[UR4][R2.64+-0x4] ;  /* 0xfffffc04021c7981 */ /* 0x000f62000c1e1900 */
[----:B0-----:R-:W-:-:S05]  /*0290*/  IMAD.WIDE R14, R18, 0x4, R14 ;  /* 0x00000004120e7825 */ /* 0x001fca00078e020e */
[----:B------:R0:W2:Y:S01]  /*02a0*/  LDG.E R26, desc[UR4][R14.64] ;  /* 0x000000040e1a7981 */ /* 0x0000a2000c1e1900 */
[----:B------:R-:W-:-:S04]  /*02b0*/  IMAD.WIDE R12, R17, 0x4, R14 ;  /* 0x00000004110c7825 */ /* 0x000fc800078e020e */
[C---:B------:R-:W-:Y:S02]  /*02c0*/  IMAD.WIDE R4, R17.reuse, 0x4, R12 ;  /* 0x0000000411047825 */ /* 0x040fe400078e020c */
[----:B------:R-:W3:Y:S02]  /*02d0*/  LDG.E R12, desc[UR4][R12.64] ;  /* 0x000000040c0c7981 */ /* 0x000ee4000c1e1900 */
[C---:B------:R-:W-:Y:S02]  /*02e0*/  IMAD.WIDE R8, R17.reuse, 0x4, R4 ;  /* 0x0000000411087825 */ /* 0x040fe400078e0204 */
[----:B------:R-:W4:Y:S02]  /*02f0*/  LDG.E R4, desc[UR4][R4.64] ;  /* 0x0000000404047981 */ /* 0x000f24000c1e1900 */
[C---:B------:R-:W-:Y:S02]  /*0300*/  IMAD.WIDE R6, R17.reuse, 0x4, R8 ;  /* 0x0000000411067825 */ /* 0x040fe400078e0208 */
[----:B------:R-:W5:Y:S02]  /*0310*/  LDG.E R8, desc[UR4][R8.64] ;  /* 0x0000000408087981 */ /* 0x000f64000c1e1900 */
[----:B------:R-:W-:-:S02]  /*0320*/  IMAD.WIDE R10, R17, 0x4, R6 ;  /* 0x00000004110a7825 */ /* 0x000fc400078e0206 */
[----:B------:R-:W5:Y:S04]  /*0330*/  LDG.E R5, desc[UR4][R2.64] ;  /* 0x0000000402057981 */ /* 0x000f68000c1e1900 */
[----:B------:R-:W5:Y:S01]  /*0340*/  LDG.E R6, desc[UR4][R6.64] ;  /* 0x0000000406067981 */ /* 0x000f62000c1e1900 */
[----:B0-----:R-:W-:-:S03]  /*0350*/  IMAD.WIDE R14, R17, 0x4, R10 ;  /* 0x00000004110e7825 */ /* 0x001fc600078e020a */
[----:B------:R-:W5:Y:S04]  /*0360*/  LDG.E R10, desc[UR4][R10.64] ;  /* 0x000000040a0a7981 */ /* 0x000f68000c1e1900 */
[----:B------:R-:W5:Y:S04]  /*0370*/  LDG.E R13, desc[UR4][R14.64] ;  /* 0x000000040e0d7981 */ /* 0x000f68000c1e1900 */
[----:B------:R-:W5:Y:S04]  /*0380*/  LDG.E R7, desc[UR4][R2.64+0x4] ;  /* 0x0000040402077981 */ /* 0x000f68000c1e1900 */
[----:B------:R-:W5:Y:S01]  /*0390*/  LDG.E R9, desc[UR4][R2.64+0xc] ;  /* 0x00000c0402097981 */ /* 0x000f62000c1e1900 */
[----:B--2---:R-:W-:Y:S01]  /*03a0*/  FFMA R26, R25, R26, R24 ;  /* 0x0000001a191a7223 */ /* 0x004fe20000000018 */
[----:B------:R-:W-:-:S02]  /*03b0*/  IMAD.WIDE R24, R17, 0x4, R14 ;  /* 0x0000000411187825 */ /* 0x000fc400078e020e */
[----:B------:R-:W2:Y:S04]  /*03c0*/  LDG.E R14, desc[UR4][R2.64+0x8] ;  /* 0x00000804020e7981 */ /* 0x000ea8000c1e1900 */
[----:B------:R-:W2:Y:S01]  /*03d0*/  LDG.E R24, desc[UR4][R24.64] ;  /* 0x0000000418187981 */ /* 0x000ea2000c1e1900 */
[----:B---3--:R-:W-:Y:S01]  /*03e0*/  FFMA R12, R23, R12, R26 ;  /* 0x0000000c170c7223 */ /* 0x008fe2000000001a */
[----:B------:R-:W-:-:S03]  /*03f0*/  IADD3 R22, PT, PT, R22, 0x8, RZ ;  /* 0x0000000816167810 */ /* 0x000fc60007ffe0ff */
[----:B----4-:R-:W-:Y:S01]  /*0400*/  FFMA R29, R29, R4, R12 ;  /* 0x000000041d1d7223 */ /* 0x010fe2000000000c */
[----:B------:R-:W-:-:S03]  /*0410*/  ISETP.NE.AND P1, PT, R22, RZ, PT ;  /* 0x000000ff1600720c */ /* 0x000fc60003f25270 */
[----:B-----5:R-:W-:Y:S01]  /*0420*/  FFMA R8, R28, R8, R29 ;  /* 0x000000081c087223 */ /* 0x020fe2000000001d */
[----:B------:R-:W-:-:S03]  /*0430*/  IADD3 R4, P2, PT, R2, 0x20, RZ ;  /* 0x0000002002047810 */ /* 0x000fc60007f5e0ff */
[----:B------:R-:W-:Y:S01]  /*0440*/  FFMA R6, R5, R6, R8 ;  /* 0x0000000605067223 */ /* 0x000fe20000000008 */
[----:B------:R-:W-:Y:S02]  /*0450*/  IADD3.X R5, PT, PT, RZ, R3, RZ, P2, !PT ;  /* 0x00000003ff057210 */ /* 0x000fe400017fe4ff */
[----:B------:R-:W-:Y:S01]  /*0460*/  LEA R18, R17, R18, 0x3 ;  /* 0x0000001211127211 */ /* 0x000fe200078e18ff */
[----:B------:R-:W-:-:S04]  /*0470*/  FFMA R7, R7, R10, R6 ;  /* 0x0000000a07077223 */ /* 0x000fc80000000006 */
[----:B--2---:R-:W-:-:S04]  /*0480*/  FFMA R14, R14, R13, R7 ;  /* 0x0000000d0e0e7223 */ /* 0x004fc80000000007 */
[----:B------:R-:W-:Y:S01]  /*0490*/  FFMA R24, R9, R24, R14 ;  /* 0x0000001809187223 */ /* 0x000fe2000000000e */
[----:B------:R-:W-:Y:S06]  /*04a0*/  @P1 BRA `(.L_x_71) ;  /* 0xfffffffc005c1947 */ /* 0x000fec000383ffff */
.L_x_70:
[----:B------:R-:W-:Y:S05]  /*04b0*/  @!P0 BRA `(.L_x_69) ;  /* 0x0000000000fc8947 */ /* 0x000fea0003800000 */
[----:B------:R-:W-:Y:S02]  /*04c0*/  ISETP.GE.U32.AND P1, PT, R27, 0x4, PT ;  /* 0x000000041b00780c */ /* 0x000fe40003f26070 */
[----:B------:R-:W-:-:S04]  /*04d0*/  LOP3.LUT R14, R19, 0x3, RZ, 0xc0, !PT ;  /* 0x00000003130e7812 */ /* 0x000fc800078ec0ff */
[----:B------:R-:W-:-:S07]  /*04e0*/  ISETP.NE.AND P0, PT, R14, RZ, PT ;  /* 0x000000ff0e00720c */ /* 0x000fce0003f05270 */
[----:B------:R-:W-:Y:S06]  /*04f0*/  @!P1 BRA `(.L_x_72) ;  /* 0x00000000006c9947 */ /* 0x000fec0003800000 */
[----:B------:R-:W0:Y:S01]  /*0500*/  LDC.64 R4, c[0x0][0x388] ;  /* 0x0000e200ff047b82 */ /* 0x000e220000000a00 */
[----:B------:R-:W1:Y:S01]  /*0510*/  LDCU.64 UR6, c[0x0][0x380] ;  /* 0x00007000ff0677ac */ /* 0x000e620008000a00 */
[----:B------:R-:W-:Y:S01]  /*0520*/  IMAD R7, R21, R17, R0 ;  /* 0x0000001115077224 */ /* 0x000fe200078e0200 */
[CC--:B------:R-:W-:Y:S02]  /*0530*/  IADD3 R3, PT, PT, R20.reuse, R21.reuse, RZ ;  /* 0x0000001514037210 */ /* 0x0c0fe40007ffe0ff */
[----:B------:R-:W-:-:S03]  /*0540*/  IADD3 R8, P1, PT, R20, R21, RZ ;  /* 0x0000001514087210 */ /* 0x000fc60007f3e0ff */
[----:B------:R-:W2:Y:S01]  /*0550*/  LDC.64 R12, c[0x0][0x380] ;  /* 0x0000e000ff0c7b82 */ /* 0x000ea20000000a00 */
[----:B0-----:R-:W-:-:S04]  /*0560*/  IMAD.WIDE R4, R7, 0x4, R4 ;  /* 0x0000000407047825 */ /* 0x001fc800078e0204 */
[----:B------:R-:W-:Y:S02]  /*0570*/  IMAD.WIDE R6, R17, 0x4, R4 ;  /* 0x0000000411067825 */ /* 0x000fe400078e0204 */
[----:B------:R-:W3:Y:S02]  /*0580*/  LDG.E R4, desc[UR4][R4.64] ;  /* 0x0000000404047981 */ /* 0x000ee4000c1e1900 */
[----:B--2---:R-:W-:Y:S01]  /*0590*/  IMAD.WIDE.U32 R12, R3, 0x4, R12 ;  /* 0x00000004030c7825 */ /* 0x004fe200078e000c */
[----:B------:R-:W-:Y:S02]  /*05a0*/  IADD3.X R3, PT, PT, RZ, RZ, RZ, P1, !PT ;  /* 0x000000ffff037210 */ /* 0x000fe40000ffe4ff */
[----:B-1----:R-:W-:-:S03]  /*05b0*/  LEA R2, P1, R8, UR6, 0x2 ;  /* 0x0000000608027c11 */ /* 0x002fc6000f8210ff */
[----:B------:R-:W3:Y:S01]  /*05c0*/  LDG.E R13, desc[UR4][R12.64] ;  /* 0x000000040c0d7981 */ /* 0x000ee2000c1e1900 */
[----:B------:R-:W-:Y:S01]  /*05d0*/  LEA.HI.X R3, R8, UR7, R3, 0x2, P1 ;  /* 0x0000000708037c11 */ /* 0x000fe200088f1403 */
[C---:B------:R-:W-:Y:S02]  /*05e0*/  IMAD.WIDE R8, R17.reuse, 0x4, R6 ;  /* 0x0000000411087825 */ /* 0x040fe400078e0206 */
[----:B------:R-:W2:Y:S04]  /*05f0*/  LDG.E R6, desc[UR4][R6.64] ;  /* 0x0000000406067981 */ /* 0x000ea8000c1e1900 */
[----:B------:R-:W2:Y:S01]  /*0600*/  LDG.E R15, desc[UR4][R2.64+0x4] ;  /* 0x00000404020f7981 */ /* 0x000ea2000c1e1900 */
[----:B------:R-:W-:-:S03]  /*0610*/  IMAD.WIDE R10, R17, 0x4, R8 ;  /* 0x00000004110a7825 */ /* 0x000fc600078e0208 */
[----:B------:R-:W4:Y:S04]  /*0620*/  LDG.E R22, desc[UR4][R8.64] ;  /* 0x0000000408167981 */ /* 0x000f28000c1e1900 */
[----:B------:R-:W4:Y:S04]  /*0630*/  LDG.E R18, desc[UR4][R2.64+0x8] ;  /* 0x0000080402127981 */ /* 0x000f28000c1e1900 */
[----:B------:R-:W5:Y:S04]  /*0640*/  LDG.E R26, desc[UR4][R2.64+0xc] ;  /* 0x00000c04021a7981 */ /* 0x000f68000c1e1900 */
[----:B------:R-:W5:Y:S01]  /*0650*/  LDG.E R10, desc[UR4][R10.64] ;  /* 0x000000040a0a7981 */ /* 0x000f62000c1e1900 */
[----:B------:R-:W-:Y:S01]  /*0660*/  IADD3 R21, PT, PT, R21, 0x4, RZ ;  /* 0x0000000415157810 */ /* 0x000fe20007ffe0ff */
[----:B---3--:R-:W-:-:S04]  /*0670*/  FFMA R24, R13, R4, R24 ;  /* 0x000000040d187223 */ /* 0x008fc80000000018 */
[----:B--2---:R-:W-:-:S04]  /*0680*/  FFMA R15, R15, R6, R24 ;  /* 0x000000060f0f7223 */ /* 0x004fc80000000018 */
[----:B----4-:R-:W-:-:S04]  /*0690*/  FFMA R15, R18, R22, R15 ;  /* 0x00000016120f7223 */ /* 0x010fc8000000000f */
[----:B-----5:R-:W-:-:S07]  /*06a0*/  FFMA R24, R26, R10, R15 ;  /* 0x0000000a1a187223 */ /* 0x020fce000000000f */
.L_x_72:
[----:B------:R-:W-:Y:S05]  /*06b0*/  @!P0 BRA `(.L_x_69) ;  /* 0x00000000007c8947 */ /* 0x000fea0003800000 */
[----:B------:R-:W-:Y:S01]  /*06c0*/  ISETP.NE.AND P1, PT, R14, 0x1, PT ;  /* 0x000000010e00780c */ /* 0x000fe20003f25270 */
[----:B------:R-:W0:Y:S01]  /*06d0*/  LDC.64 R10, c[0x0][0x380] ;  /* 0x0000e000ff0a7b82 */ /* 0x000e220000000a00 */
[----:B------:R-:W-:-:S04]  /*06e0*/  LOP3.LUT R19, R19, 0x1, RZ, 0xc0, !PT ;  /* 0x0000000113137812 */ /* 0x000fc800078ec0ff */
[----:B------:R-:W-:-:S03]  /*06f0*/  ISETP.NE.U32.AND P0, PT, R19, 0x1, PT ;  /* 0x000000011300780c */ /* 0x000fc60003f05070 */
[----:B------:R-:W1:Y:S04]  /*0700*/  LDC.64 R8, c[0x0][0x388] ;  /* 0x0000e200ff087b82 */ /* 0x000e680000000a00 */
[CC--:B------:R-:W-:Y:S02]  /*0710*/  @P1 IADD3 R13, PT, PT, R20.reuse, R21.reuse, RZ ;  /* 0x00000015140d1210 */ /* 0x0c0fe40007ffe0ff */
[----:B------:R-:W-:Y:S02]  /*0720*/  @P1 IADD3 R12, P2, PT, R20, R21, RZ ;  /* 0x00000015140c1210 */ /* 0x000fe40007f5e0ff */
[----:B------:R-:W2:Y:S02]  /*0730*/  @P1 LDC.64 R2, c[0x0][0x380] ;  /* 0x0000e000ff021b82 */ /* 0x000ea40000000a00 */
[----:B------:R-:W-:-:S06]  /*0740*/  @P1 IADD3.X R14, PT, PT, RZ, RZ, RZ, P2, !PT ;  /* 0x000000ffff0e1210 */ /* 0x000fcc00017fe4ff */
[----:B------:R-:W3:Y:S01]  /*0750*/  LDC.64 R4, c[0x0][0x380] ;  /* 0x0000e000ff047b82 */ /* 0x000ee20000000a00 */
[----:B0-----:R-:W-:-:S04]  /*0760*/  @P1 IMAD.WIDE.U32 R10, R13, 0x4, R10 ;  /* 0x000000040d0a1825 */ /* 0x001fc800078e000a */
[C---:B------:R-:W-:Y:S01]  /*0770*/  @P1 IMAD R13, R21.reuse, R17, R0 ;  /* 0x00000011150d1224 */ /* 0x040fe200078e0200 */
[----:B------:R-:W-:Y:S01]  /*0780*/  @P1 IADD3 R21, PT, PT, R21, 0x2, RZ ;  /* 0x0000000215151810 */ /* 0x000fe20007ffe0ff */
[----:B------:R-:W4:Y:S01]  /*0790*/  @P1 LDG.E R11, desc[UR4][R10.64] ;  /* 0x000000040a0b1981 */ /* 0x000f22000c1e1900 */
[----:B------:R-:W0:Y:S01]  /*07a0*/  LDC.64 R6, c[0x0][0x388] ;  /* 0x0000e200ff067b82 */ /* 0x000e220000000a00 */
[----:B-1----:R-:W-:Y:S01]  /*07b0*/  @P1 IMAD.WIDE R8, R13, 0x4, R8 ;  /* 0x000000040d081825 */ /* 0x002fe200078e0208 */
[----:B------:R-:W-:Y:S02]  /*07c0*/  @!P0 IADD3 R15, PT, PT, R20, R21, RZ ;  /* 0x00000015140f8210 */ /* 0x000fe40007ffe0ff */
[----:B--2---:R-:W-:Y:S01]  /*07d0*/  @P1 LEA R2, P2, R12, R2, 0x2 ;  /* 0x000000020c021211 */ /* 0x004fe200078410ff */
[----:B------:R-:W-:-:S03]  /*07e0*/  @!P0 IMAD R21, R21, R17, R0 ;  /* 0x0000001115158224 */ /* 0x000fc600078e0200 */
[----:B------:R-:W-:Y:S01]  /*07f0*/  @P1 LEA.HI.X R3, R12, R3, R14, 0x2, P2 ;  /* 0x000000030c031211 */ /* 0x000fe200010f140e */
[----:B------:R-:W-:Y:S01]  /*0800*/  @P1 IMAD.WIDE R12, R17, 0x4, R8 ;  /* 0x00000004110c1825 */ /* 0x000fe200078e0208 */
[----:B------:R-:W4:Y:S03]  /*0810*/  @P1 LDG.E R14, desc[UR4][R8.64] ;  /* 0x00000004080e1981 */ /* 0x000f26000c1e1900 */
[----:B---3--:R-:W-:Y:S01]  /*0820*/  @!P0 IMAD.WIDE.U32 R4, R15, 0x4, R4 ;  /* 0x000000040f048825 */ /* 0x008fe200078e0004 */
[----:B------:R-:W2:Y:S04]  /*0830*/  @P1 LDG.E R2, desc[UR4][R2.64+0x4] ;  /* 0x0000040402021981 */ /* 0x000ea8000c1e1900 */
[----:B------:R-:W2:Y:S01]  /*0840*/  @P1 LDG.E R12, desc[UR4][R12.64] ;  /* 0x000000040c0c1981 */ /* 0x000ea2000c1e1900 */
[----:B0-----:R-:W-:-:S03]  /*0850*/  @!P0 IMAD.WIDE R6, R21, 0x4, R6 ;  /* 0x0000000415068825 */ /* 0x001fc600078e0206 */
[----:B------:R-:W3:Y:S04]  /*0860*/  @!P0 LDG.E R5, desc[UR4][R4.64] ;  /* 0x0000000404058981 */ /* 0x000ee8000c1e1900 */
[----:B------:R-:W3:Y:S01]  /*0870*/  @!P0 LDG.E R6, desc[UR4][R6.64] ;  /* 0x0000000406068981 */ /* 0x000ee2000c1e1900 */
[----:B----4-:R-:W-:-:S04]  /*0880*/  @P1 FFMA R11, R11, R14, R24 ;  /* 0x0000000e0b0b1223 */ /* 0x010fc80000000018 */
[----:B--2---:R-:W-:-:S04]  /*0890*/  @P1 FFMA R24, R2, R12, R11 ;  /* 0x0000000c02181223 */ /* 0x004fc8000000000b */
[----:B---3--:R-:W-:-:S07]  /*08a0*/  @!P0 FFMA R24, R5, R6, R24 ;  /* 0x0000000605188223 */ /* 0x008fce0000000018 */
.L_x_69:
[----:B------:R-:W0:Y:S01]  /*08b0*/  LDC.64 R2, c[0x0][0x390] ;  /* 0x0000e400ff027b82 */ /* 0x000e220000000a00 */
[----:B------:R-:W-:-:S04]  /*08c0*/  IMAD R17, R16, R17, R0 ;  /* 0x0000001110117224 */ /* 0x000fc800078e0200 */
[----:B0-----:R-:W-:-:S05]  /*08d0*/  IMAD.WIDE R2, R17, 0x4, R2 ;  /* 0x0000000411027825 */ /* 0x001fca00078e0202 */
[----:B------:R-:W-:Y:S01]  /*08e0*/  STG.E desc[UR4][R2.64], R24 ;  /* 0x0000001802007986 */ /* 0x000fe2000c101904 */
[----:B------:R-:W-:Y:S05]  /*08f0*/  EXIT ;  /* 0x000000000000794d */ /* 0x000fea0003800000 */
.L_x_73:
        /* <DEDUP_REMOVED lines=16> */
.L_x_81:


//--------------------- .nv.shared.reserved.0     --------------------------
	.section	.nv.shared.reserved.0,"aw",@nobits
	.weak		__nv_reservedSMEM_offset_0_alias
	.size		__nv_reservedSMEM_offset_0_alias, 0, 64
	.other		__nv_reservedSMEM_offset_0_alias,@"STO_CUDA_RESERVED_SHARED STV_DEFAULT"
__nv_reservedSMEM_offset_0_alias:
	.zero		0
	.zero		64


//--------------------- .nv.constant0._Z21clip_gradients_kernelPfif --------------------------
	.section	.nv.constant0._Z21clip_gradients_kernelPfif,"a",@progbits
	.sectionflags	@""
	.align	4
.nv.constant0._Z21clip_gradients_kernelPfif:
	.zero		912


//--------------------- .nv.constant0._Z14softmax_kernelPfii --------------------------
	.section	.nv.constant0._Z14softmax_kernelPfii,"a",@progbits
	.sectionflags	@""
	.align	4
.nv.constant0._Z14softmax_kernelPfii:
	.zero		912


//--------------------- .nv.constant0._Z15bias_add_kernelPfS_ii --------------------------
	.section	.nv.constant0._Z15bias_add_kernelPfS_ii,"a",@progbits
	.sectionflags	@""
	.align	4
.nv.constant0._Z15bias_add_kernelPfS_ii:
	.zero		920


//--------------------- .nv.constant0._Z11relu_kernelPfi --------------------------
	.section	.nv.constant0._Z11relu_kernelPfi,"a",@progbits
	.sectionflags	@""
	.align	4
.nv.constant0._Z11relu_kernelPfi:
	.zero		908


//--------------------- .nv.constant0._Z18matmul_at_b_kernelPfS_S_iii --------------------------
	.section	.nv.constant0._Z18matmul_at_b_kernelPfS_S_iii,"a",@progbits
	.sectionflags	@""
	.align	4
.nv.constant0._Z18matmul_at_b_kernelPfS_S_iii:
	.zero		932


//--------------------- .nv.constant0._Z18matmul_a_bt_kernelPfS_S_iii --------------------------
	.section	.nv.constant0._Z18matmul_a_bt_kernelPfS_S_iii,"a",@progbits
	.sectionflags	@""
	.align	4
.nv.constant0._Z18matmul_a_bt_kernelPfS_S_iii:
	.zero		932


//--------------------- .nv.constant0._Z17matmul_a_b_kernelPfS_S_iii --------------------------
	.section	.nv.constant0._Z17matmul_a_b_kernelPfS_S_iii,"a",@progbits
	.sectionflags	@""
	.align	4
.nv.constant0._Z17matmul_a_b_kernelPfS_S_iii:
	.zero		932


//--------------------- SYMBOLS --------------------------

	.type		.nv.reservedSmem.offset0,@object
	.size		.nv.reservedSmem.offset0,0x4
